//
// Generated by NVIDIA NVVM Compiler
//
// Compiler Build ID: CL-36424714
// Cuda compilation tools, release 13.0, V13.0.88
// Based on NVVM 20.0.0
//

.version 9.0
.target sm_100
.address_size 64

	// .globl	_Z3psoP17curandStateXORWOWPdS1_Pc
.global .align 4 .b8 precalc_xorwow_matrix[102400];
.global .align 4 .b8 precalc_xorwow_offset_matrix[102400];
.global .align 4 .b8 mrg32k3aM1[2304];
.global .align 4 .b8 mrg32k3aM2[2304];
.global .align 4 .b8 mrg32k3aM1SubSeq[2016];
.global .align 4 .b8 mrg32k3aM2SubSeq[2016];
.global .align 4 .b8 mrg32k3aM1Seq[2304];
.global .align 4 .b8 mrg32k3aM2Seq[2304];
.const .align 8 .b8 __cr_lgamma_table[72];

.visible .entry _Z3psoP17curandStateXORWOWPdS1_Pc(
	.param .u64 .ptr .align 1 _Z3psoP17curandStateXORWOWPdS1_Pc_param_0,
	.param .u64 .ptr .align 1 _Z3psoP17curandStateXORWOWPdS1_Pc_param_1,
	.param .u64 .ptr .align 1 _Z3psoP17curandStateXORWOWPdS1_Pc_param_2,
	.param .u64 .ptr .align 1 _Z3psoP17curandStateXORWOWPdS1_Pc_param_3
)
{
	.reg .b16 	%rs<3>;
	.reg .b32 	%r<107>;
	.reg .b32 	%f<5>;
	.reg .b64 	%rd<25>;
	.reg .b64 	%fd<9>;

	ld.param.u64 	%rd1, [_Z3psoP17curandStateXORWOWPdS1_Pc_param_0];
	ld.param.u64 	%rd2, [_Z3psoP17curandStateXORWOWPdS1_Pc_param_1];
	ld.param.u64 	%rd3, [_Z3psoP17curandStateXORWOWPdS1_Pc_param_2];
	ld.param.u64 	%rd4, [_Z3psoP17curandStateXORWOWPdS1_Pc_param_3];
	cvta.to.global.u64 	%rd5, %rd2;
	cvta.to.global.u64 	%rd6, %rd1;
	cvta.to.global.u64 	%rd7, %rd4;
	cvta.to.global.u64 	%rd8, %rd3;
	mov.u32 	%r1, %ctaid.x;
	mul.wide.u32 	%rd9, %r1, 48;
	add.s64 	%rd10, %rd6, %rd9;
	shl.b32 	%r2, %r1, 1;
	ld.global.v2.u32 	{%r3, %r4}, [%rd10];
	shr.u32 	%r5, %r4, 2;
	xor.b32  	%r6, %r5, %r4;
	ld.global.v2.u32 	{%r7, %r8}, [%rd10+8];
	ld.global.v2.u32 	{%r9, %r10}, [%rd10+16];
	st.global.v2.u32 	[%rd10+8], {%r8, %r9};
	shl.b32 	%r11, %r10, 4;
	shl.b32 	%r12, %r6, 1;
	xor.b32  	%r13, %r12, %r11;
	xor.b32  	%r14, %r13, %r6;
	xor.b32  	%r15, %r14, %r10;
	st.global.v2.u32 	[%rd10+16], {%r10, %r15};
	add.s32 	%r16, %r3, 362437;
	st.global.v2.u32 	[%rd10], {%r16, %r7};
	add.s32 	%r17, %r15, %r16;
	cvt.rn.f32.u32 	%f1, %r17;
	fma.rn.f32 	%f2, %f1, 0f2F800000, 0f2F000000;
	cvt.f64.f32 	%fd1, %f2;
	fma.rn.f64 	%fd2, %fd1, 0d4069000000000000, 0dC059000000000000;
	mul.wide.u32 	%rd11, %r2, 8;
	add.s64 	%rd12, %rd5, %rd11;
	st.global.f64 	[%rd12], %fd2;
	ld.global.v2.u32 	{%r18, %r19}, [%rd10];
	shr.u32 	%r20, %r19, 2;
	xor.b32  	%r21, %r20, %r19;
	ld.global.v2.u32 	{%r22, %r23}, [%rd10+8];
	ld.global.v2.u32 	{%r24, %r25}, [%rd10+16];
	shl.b32 	%r26, %r25, 4;
	shl.b32 	%r27, %r21, 1;
	xor.b32  	%r28, %r27, %r26;
	xor.b32  	%r29, %r28, %r21;
	xor.b32  	%r30, %r29, %r25;
	shr.u32 	%r31, %r22, 2;
	xor.b32  	%r32, %r31, %r22;
	st.global.v2.u32 	[%rd10+8], {%r24, %r25};
	shl.b32 	%r33, %r30, 4;
	shl.b32 	%r34, %r32, 1;
	xor.b32  	%r35, %r34, %r33;
	xor.b32  	%r36, %r35, %r32;
	xor.b32  	%r37, %r36, %r30;
	st.global.v2.u32 	[%rd10+16], {%r30, %r37};
	add.s32 	%r38, %r18, 724874;
	st.global.v2.u32 	[%rd10], {%r38, %r23};
	add.s32 	%r39, %r37, %r38;
	cvt.rn.f32.u32 	%f3, %r39;
	fma.rn.f32 	%f4, %f3, 0f2F800000, 0f2F000000;
	cvt.f64.f32 	%fd3, %f4;
	fma.rn.f64 	%fd4, %fd3, 0d4069000000000000, 0dC059000000000000;
	st.global.f64 	[%rd12+8], %fd4;
	ld.global.v2.u32 	{%r40, %r41}, [%rd10];
	shr.u32 	%r42, %r41, 2;
	xor.b32  	%r43, %r42, %r41;
	ld.global.v2.u32 	{%r44, %r45}, [%rd10+8];
	ld.global.v2.u32 	{%r46, %r47}, [%rd10+16];
	st.global.v2.u32 	[%rd10+8], {%r45, %r46};
	shl.b32 	%r48, %r47, 4;
	shl.b32 	%r49, %r43, 1;
	xor.b32  	%r50, %r49, %r48;
	xor.b32  	%r51, %r50, %r43;
	xor.b32  	%r52, %r51, %r47;
	st.global.v2.u32 	[%rd10+16], {%r47, %r52};
	add.s32 	%r53, %r40, 362437;
	st.global.v2.u32 	[%rd10], {%r53, %r44};
	ld.global.f64 	%fd5, [%rd12];
	ld.global.f64 	%fd6, [%rd12+8];
	mul.f64 	%fd7, %fd6, %fd6;
	fma.rn.f64 	%fd8, %fd5, %fd5, %fd7;
	mul.wide.u32 	%rd13, %r1, 8;
	add.s64 	%rd14, %rd8, %rd13;
	st.global.f64 	[%rd14], %fd8;
	shl.b32 	%r54, %r1, 5;
	cvt.u64.u32 	%rd15, %r54;
	add.s64 	%rd16, %rd7, %rd15;
	mov.b16 	%rs1, 0;
	st.global.u8 	[%rd16], %rs1;
	st.global.u8 	[%rd16+1], %rs1;
	st.global.u8 	[%rd16+2], %rs1;
	st.global.u8 	[%rd16+3], %rs1;
	st.global.u8 	[%rd16+4], %rs1;
	st.global.u8 	[%rd16+5], %rs1;
	st.global.u8 	[%rd16+6], %rs1;
	st.global.u8 	[%rd16+7], %rs1;
	st.global.u8 	[%rd16+8], %rs1;
	st.global.u8 	[%rd16+9], %rs1;
	st.global.u8 	[%rd16+10], %rs1;
	st.global.u8 	[%rd16+11], %rs1;
	st.global.u8 	[%rd16+12], %rs1;
	st.global.u8 	[%rd16+13], %rs1;
	st.global.u8 	[%rd16+14], %rs1;
	st.global.u8 	[%rd16+15], %rs1;
	st.global.u8 	[%rd16+16], %rs1;
	st.global.u8 	[%rd16+17], %rs1;
	st.global.u8 	[%rd16+18], %rs1;
	st.global.u8 	[%rd16+19], %rs1;
	st.global.u8 	[%rd16+20], %rs1;
	st.global.u8 	[%rd16+21], %rs1;
	st.global.u8 	[%rd16+22], %rs1;
	st.global.u8 	[%rd16+23], %rs1;
	st.global.u8 	[%rd16+24], %rs1;
	st.global.u8 	[%rd16+25], %rs1;
	st.global.u8 	[%rd16+26], %rs1;
	st.global.u8 	[%rd16+27], %rs1;
	st.global.u8 	[%rd16+28], %rs1;
	st.global.u8 	[%rd16+29], %rs1;
	st.global.u8 	[%rd16+30], %rs1;
	st.global.u8 	[%rd16+31], %rs1;
	mul.lo.s32 	%r55, %r1, 33;
	cvt.u64.u32 	%rd17, %r55;
	add.s64 	%rd18, %rd7, %rd17;
	mov.b16 	%rs2, 1;
	st.global.u8 	[%rd18], %rs2;
	ld.global.v2.u32 	{%r56, %r57}, [%rd10];
	shr.u32 	%r58, %r57, 2;
	xor.b32  	%r59, %r58, %r57;
	ld.global.v2.u32 	{%r60, %r61}, [%rd10+8];
	ld.global.v2.u32 	{%r62, %r63}, [%rd10+16];
	st.global.v2.u32 	[%rd10+8], {%r61, %r62};
	shl.b32 	%r64, %r63, 4;
	shl.b32 	%r65, %r59, 1;
	xor.b32  	%r66, %r65, %r64;
	xor.b32  	%r67, %r66, %r59;
	xor.b32  	%r68, %r67, %r63;
	st.global.v2.u32 	[%rd10+16], {%r63, %r68};
	add.s32 	%r69, %r56, 362437;
	st.global.v2.u32 	[%rd10], {%r69, %r60};
	add.s32 	%r70, %r68, %r69;
	and.b32  	%r71, %r70, 31;
	or.b32  	%r72, %r54, %r71;
	cvt.u64.u32 	%rd19, %r72;
	add.s64 	%rd20, %rd7, %rd19;
	st.global.u8 	[%rd20], %rs2;
	ld.global.v2.u32 	{%r73, %r74}, [%rd10];
	shr.u32 	%r75, %r74, 2;
	xor.b32  	%r76, %r75, %r74;
	ld.global.v2.u32 	{%r77, %r78}, [%rd10+8];
	ld.global.v2.u32 	{%r79, %r80}, [%rd10+16];
	st.global.v2.u32 	[%rd10+8], {%r78, %r79};
	shl.b32 	%r81, %r80, 4;
	shl.b32 	%r82, %r76, 1;
	xor.b32  	%r83, %r82, %r81;
	xor.b32  	%r84, %r83, %r76;
	xor.b32  	%r85, %r84, %r80;
	st.global.v2.u32 	[%rd10+16], {%r80, %r85};
	add.s32 	%r86, %r73, 362437;
	st.global.v2.u32 	[%rd10], {%r86, %r77};
	add.s32 	%r87, %r85, %r86;
	and.b32  	%r88, %r87, 31;
	or.b32  	%r89, %r54, %r88;
	cvt.u64.u32 	%rd21, %r89;
	add.s64 	%rd22, %rd7, %rd21;
	st.global.u8 	[%rd22], %rs2;
	ld.global.v2.u32 	{%r90, %r91}, [%rd10];
	shr.u32 	%r92, %r91, 2;
	xor.b32  	%r93, %r92, %r91;
	ld.global.v2.u32 	{%r94, %r95}, [%rd10+8];
	ld.global.v2.u32 	{%r96, %r97}, [%rd10+16];
	st.global.v2.u32 	[%rd10+8], {%r95, %r96};
	shl.b32 	%r98, %r97, 4;
	shl.b32 	%r99, %r93, 1;
	xor.b32  	%r100, %r99, %r98;
	xor.b32  	%r101, %r100, %r93;
	xor.b32  	%r102, %r101, %r97;
	st.global.v2.u32 	[%rd10+16], {%r97, %r102};
	add.s32 	%r103, %r90, 362437;
	st.global.v2.u32 	[%rd10], {%r103, %r94};
	add.s32 	%r104, %r102, %r103;
	and.b32  	%r105, %r104, 31;
	or.b32  	%r106, %r54, %r105;
	cvt.u64.u32 	%rd23, %r106;
	add.s64 	%rd24, %rd7, %rd23;
	st.global.u8 	[%rd24], %rs2;
	bar.sync 	0;
	ret;

}
	// .globl	_Z4initjP17curandStateXORWOW
.visible .entry _Z4initjP17curandStateXORWOW(
	.param .u32 _Z4initjP17curandStateXORWOW_param_0,
	.param .u64 .ptr .align 1 _Z4initjP17curandStateXORWOW_param_1
)
{
	.reg .pred 	%p<24>;
	.reg .b32 	%r<406>;
	.reg .b64 	%rd<18>;

	ld.param.u32 	%r182, [_Z4initjP17curandStateXORWOW_param_0];
	ld.param.u64 	%rd8, [_Z4initjP17curandStateXORWOW_param_1];
	cvta.to.global.u64 	%rd9, %rd8;
	mov.u32 	%r183, %ctaid.x;
	cvt.u64.u32 	%rd17, %r183;
	mul.wide.u32 	%rd10, %r183, 48;
	add.s64 	%rd2, %rd9, %rd10;
	xor.b32  	%r184, %r182, -1429050551;
	mul.lo.s32 	%r185, %r184, 1099087573;
	add.s32 	%r186, %r185, -638133224;
	add.s32 	%r187, %r185, 123456789;
	st.global.v2.u32 	[%rd2], {%r186, %r187};
	xor.b32  	%r188, %r185, 362436069;
	mov.b32 	%r189, -123459836;
	st.global.v2.u32 	[%rd2+8], {%r188, %r189};
	add.s32 	%r190, %r185, 5783321;
	mov.b32 	%r191, -589760388;
	st.global.v2.u32 	[%rd2+16], {%r191, %r190};
	setp.eq.s32 	%p1, %r183, 0;
	@%p1 bra 	$L__BB1_42;
	mov.b32 	%r312, 0;
	mov.u64 	%rd12, precalc_xorwow_matrix;
$L__BB1_2:
	and.b64  	%rd4, %rd17, 3;
	setp.eq.s64 	%p2, %rd4, 0;
	@%p2 bra 	$L__BB1_41;
	mul.wide.u32 	%rd11, %r312, 3200;
	add.s64 	%rd5, %rd12, %rd11;
	cvt.u32.u64 	%r2, %rd4;
	mov.b32 	%r313, 0;
$L__BB1_4:
	mov.b32 	%r326, 0;
	mov.u32 	%r327, %r326;
	mov.u32 	%r328, %r326;
	mov.u32 	%r329, %r326;
	mov.u32 	%r330, %r326;
	mov.u32 	%r319, %r326;
$L__BB1_5:
	mul.wide.u32 	%rd13, %r319, 4;
	add.s64 	%rd14, %rd2, %rd13;
	ld.global.u32 	%r10, [%rd14+4];
	shl.b32 	%r11, %r319, 5;
	mov.b32 	%r325, 0;
$L__BB1_6:
	.pragma "nounroll";
	shr.u32 	%r196, %r10, %r325;
	and.b32  	%r197, %r196, 1;
	setp.eq.b32 	%p3, %r197, 1;
	not.pred 	%p4, %p3;
	add.s32 	%r198, %r11, %r325;
	mul.lo.s32 	%r199, %r198, 5;
	mul.wide.u32 	%rd15, %r199, 4;
	add.s64 	%rd6, %rd5, %rd15;
	@%p4 bra 	$L__BB1_8;
	ld.global.u32 	%r200, [%rd6];
	xor.b32  	%r330, %r330, %r200;
	ld.global.u32 	%r201, [%rd6+4];
	xor.b32  	%r329, %r329, %r201;
	ld.global.u32 	%r202, [%rd6+8];
	xor.b32  	%r328, %r328, %r202;
	ld.global.u32 	%r203, [%rd6+12];
	xor.b32  	%r327, %r327, %r203;
	ld.global.u32 	%r204, [%rd6+16];
	xor.b32  	%r326, %r326, %r204;
$L__BB1_8:
	and.b32  	%r206, %r196, 2;
	setp.eq.s32 	%p5, %r206, 0;
	@%p5 bra 	$L__BB1_10;
	ld.global.u32 	%r207, [%rd6+20];
	xor.b32  	%r330, %r330, %r207;
	ld.global.u32 	%r208, [%rd6+24];
	xor.b32  	%r329, %r329, %r208;
	ld.global.u32 	%r209, [%rd6+28];
	xor.b32  	%r328, %r328, %r209;
	ld.global.u32 	%r210, [%rd6+32];
	xor.b32  	%r327, %r327, %r210;
	ld.global.u32 	%r211, [%rd6+36];
	xor.b32  	%r326, %r326, %r211;
$L__BB1_10:
	and.b32  	%r213, %r196, 4;
	setp.eq.s32 	%p6, %r213, 0;
	@%p6 bra 	$L__BB1_12;
	ld.global.u32 	%r214, [%rd6+40];
	xor.b32  	%r330, %r330, %r214;
	ld.global.u32 	%r215, [%rd6+44];
	xor.b32  	%r329, %r329, %r215;
	ld.global.u32 	%r216, [%rd6+48];
	xor.b32  	%r328, %r328, %r216;
	ld.global.u32 	%r217, [%rd6+52];
	xor.b32  	%r327, %r327, %r217;
	ld.global.u32 	%r218, [%rd6+56];
	xor.b32  	%r326, %r326, %r218;
$L__BB1_12:
	and.b32  	%r220, %r196, 8;
	setp.eq.s32 	%p7, %r220, 0;
	@%p7 bra 	$L__BB1_14;
	ld.global.u32 	%r221, [%rd6+60];
	xor.b32  	%r330, %r330, %r221;
	ld.global.u32 	%r222, [%rd6+64];
	xor.b32  	%r329, %r329, %r222;
	ld.global.u32 	%r223, [%rd6+68];
	xor.b32  	%r328, %r328, %r223;
	ld.global.u32 	%r224, [%rd6+72];
	xor.b32  	%r327, %r327, %r224;
	ld.global.u32 	%r225, [%rd6+76];
	xor.b32  	%r326, %r326, %r225;
$L__BB1_14:
	and.b32  	%r227, %r196, 16;
	setp.eq.s32 	%p8, %r227, 0;
	@%p8 bra 	$L__BB1_16;
	ld.global.u32 	%r228, [%rd6+80];
	xor.b32  	%r330, %r330, %r228;
	ld.global.u32 	%r229, [%rd6+84];
	xor.b32  	%r329, %r329, %r229;
	ld.global.u32 	%r230, [%rd6+88];
	xor.b32  	%r328, %r328, %r230;
	ld.global.u32 	%r231, [%rd6+92];
	xor.b32  	%r327, %r327, %r231;
	ld.global.u32 	%r232, [%rd6+96];
	xor.b32  	%r326, %r326, %r232;
$L__BB1_16:
	and.b32  	%r234, %r196, 32;
	setp.eq.s32 	%p9, %r234, 0;
	@%p9 bra 	$L__BB1_18;
	ld.global.u32 	%r235, [%rd6+100];
	xor.b32  	%r330, %r330, %r235;
	ld.global.u32 	%r236, [%rd6+104];
	xor.b32  	%r329, %r329, %r236;
	ld.global.u32 	%r237, [%rd6+108];
	xor.b32  	%r328, %r328, %r237;
	ld.global.u32 	%r238, [%rd6+112];
	xor.b32  	%r327, %r327, %r238;
	ld.global.u32 	%r239, [%rd6+116];
	xor.b32  	%r326, %r326, %r239;
$L__BB1_18:
	and.b32  	%r241, %r196, 64;
	setp.eq.s32 	%p10, %r241, 0;
	@%p10 bra 	$L__BB1_20;
	ld.global.u32 	%r242, [%rd6+120];
	xor.b32  	%r330, %r330, %r242;
	ld.global.u32 	%r243, [%rd6+124];
	xor.b32  	%r329, %r329, %r243;
	ld.global.u32 	%r244, [%rd6+128];
	xor.b32  	%r328, %r328, %r244;
	ld.global.u32 	%r245, [%rd6+132];
	xor.b32  	%r327, %r327, %r245;
	ld.global.u32 	%r246, [%rd6+136];
	xor.b32  	%r326, %r326, %r246;
$L__BB1_20:
	and.b32  	%r248, %r196, 128;
	setp.eq.s32 	%p11, %r248, 0;
	@%p11 bra 	$L__BB1_22;
	ld.global.u32 	%r249, [%rd6+140];
	xor.b32  	%r330, %r330, %r249;
	ld.global.u32 	%r250, [%rd6+144];
	xor.b32  	%r329, %r329, %r250;
	ld.global.u32 	%r251, [%rd6+148];
	xor.b32  	%r328, %r328, %r251;
	ld.global.u32 	%r252, [%rd6+152];
	xor.b32  	%r327, %r327, %r252;
	ld.global.u32 	%r253, [%rd6+156];
	xor.b32  	%r326, %r326, %r253;
$L__BB1_22:
	and.b32  	%r255, %r196, 256;
	setp.eq.s32 	%p12, %r255, 0;
	@%p12 bra 	$L__BB1_24;
	ld.global.u32 	%r256, [%rd6+160];
	xor.b32  	%r330, %r330, %r256;
	ld.global.u32 	%r257, [%rd6+164];
	xor.b32  	%r329, %r329, %r257;
	ld.global.u32 	%r258, [%rd6+168];
	xor.b32  	%r328, %r328, %r258;
	ld.global.u32 	%r259, [%rd6+172];
	xor.b32  	%r327, %r327, %r259;
	ld.global.u32 	%r260, [%rd6+176];
	xor.b32  	%r326, %r326, %r260;
$L__BB1_24:
	and.b32  	%r262, %r196, 512;
	setp.eq.s32 	%p13, %r262, 0;
	@%p13 bra 	$L__BB1_26;
	ld.global.u32 	%r263, [%rd6+180];
	xor.b32  	%r330, %r330, %r263;
	ld.global.u32 	%r264, [%rd6+184];
	xor.b32  	%r329, %r329, %r264;
	ld.global.u32 	%r265, [%rd6+188];
	xor.b32  	%r328, %r328, %r265;
	ld.global.u32 	%r266, [%rd6+192];
	xor.b32  	%r327, %r327, %r266;
	ld.global.u32 	%r267, [%rd6+196];
	xor.b32  	%r326, %r326, %r267;
$L__BB1_26:
	and.b32  	%r269, %r196, 1024;
	setp.eq.s32 	%p14, %r269, 0;
	@%p14 bra 	$L__BB1_28;
	ld.global.u32 	%r270, [%rd6+200];
	xor.b32  	%r330, %r330, %r270;
	ld.global.u32 	%r271, [%rd6+204];
	xor.b32  	%r329, %r329, %r271;
	ld.global.u32 	%r272, [%rd6+208];
	xor.b32  	%r328, %r328, %r272;
	ld.global.u32 	%r273, [%rd6+212];
	xor.b32  	%r327, %r327, %r273;
	ld.global.u32 	%r274, [%rd6+216];
	xor.b32  	%r326, %r326, %r274;
$L__BB1_28:
	and.b32  	%r276, %r196, 2048;
	setp.eq.s32 	%p15, %r276, 0;
	@%p15 bra 	$L__BB1_30;
	ld.global.u32 	%r277, [%rd6+220];
	xor.b32  	%r330, %r330, %r277;
	ld.global.u32 	%r278, [%rd6+224];
	xor.b32  	%r329, %r329, %r278;
	ld.global.u32 	%r279, [%rd6+228];
	xor.b32  	%r328, %r328, %r279;
	ld.global.u32 	%r280, [%rd6+232];
	xor.b32  	%r327, %r327, %r280;
	ld.global.u32 	%r281, [%rd6+236];
	xor.b32  	%r326, %r326, %r281;
$L__BB1_30:
	and.b32  	%r283, %r196, 4096;
	setp.eq.s32 	%p16, %r283, 0;
	@%p16 bra 	$L__BB1_32;
	ld.global.u32 	%r284, [%rd6+240];
	xor.b32  	%r330, %r330, %r284;
	ld.global.u32 	%r285, [%rd6+244];
	xor.b32  	%r329, %r329, %r285;
	ld.global.u32 	%r286, [%rd6+248];
	xor.b32  	%r328, %r328, %r286;
	ld.global.u32 	%r287, [%rd6+252];
	xor.b32  	%r327, %r327, %r287;
	ld.global.u32 	%r288, [%rd6+256];
	xor.b32  	%r326, %r326, %r288;
$L__BB1_32:
	and.b32  	%r290, %r196, 8192;
	setp.eq.s32 	%p17, %r290, 0;
	@%p17 bra 	$L__BB1_34;
	ld.global.u32 	%r291, [%rd6+260];
	xor.b32  	%r330, %r330, %r291;
	ld.global.u32 	%r292, [%rd6+264];
	xor.b32  	%r329, %r329, %r292;
	ld.global.u32 	%r293, [%rd6+268];
	xor.b32  	%r328, %r328, %r293;
	ld.global.u32 	%r294, [%rd6+272];
	xor.b32  	%r327, %r327, %r294;
	ld.global.u32 	%r295, [%rd6+276];
	xor.b32  	%r326, %r326, %r295;
$L__BB1_34:
	and.b32  	%r297, %r196, 16384;
	setp.eq.s32 	%p18, %r297, 0;
	@%p18 bra 	$L__BB1_36;
	ld.global.u32 	%r298, [%rd6+280];
	xor.b32  	%r330, %r330, %r298;
	ld.global.u32 	%r299, [%rd6+284];
	xor.b32  	%r329, %r329, %r299;
	ld.global.u32 	%r300, [%rd6+288];
	xor.b32  	%r328, %r328, %r300;
	ld.global.u32 	%r301, [%rd6+292];
	xor.b32  	%r327, %r327, %r301;
	ld.global.u32 	%r302, [%rd6+296];
	xor.b32  	%r326, %r326, %r302;
$L__BB1_36:
	and.b32  	%r304, %r196, 32768;
	setp.eq.s32 	%p19, %r304, 0;
	@%p19 bra 	$L__BB1_38;
	ld.global.u32 	%r305, [%rd6+300];
	xor.b32  	%r330, %r330, %r305;
	ld.global.u32 	%r306, [%rd6+304];
	xor.b32  	%r329, %r329, %r306;
	ld.global.u32 	%r307, [%rd6+308];
	xor.b32  	%r328, %r328, %r307;
	ld.global.u32 	%r308, [%rd6+312];
	xor.b32  	%r327, %r327, %r308;
	ld.global.u32 	%r309, [%rd6+316];
	xor.b32  	%r326, %r326, %r309;
$L__BB1_38:
	add.s32 	%r325, %r325, 16;
	setp.ne.s32 	%p20, %r325, 32;
	@%p20 bra 	$L__BB1_6;
	mad.lo.s32 	%r310, %r319, -31, %r11;
	add.s32 	%r319, %r310, 1;
	setp.ne.s32 	%p21, %r319, 5;
	@%p21 bra 	$L__BB1_5;
	st.global.u32 	[%rd2+4], %r330;
	st.global.u32 	[%rd2+8], %r329;
	st.global.u32 	[%rd2+12], %r328;
	st.global.u32 	[%rd2+16], %r327;
	st.global.u32 	[%rd2+20], %r326;
	add.s32 	%r313, %r313, 1;
	setp.lt.u32 	%p22, %r313, %r2;
	@%p22 bra 	$L__BB1_4;
$L__BB1_41:
	shr.u64 	%rd7, %rd17, 2;
	add.s32 	%r312, %r312, 1;
	setp.gt.u64 	%p23, %rd17, 3;
	mov.u64 	%rd17, %rd7;
	@%p23 bra 	$L__BB1_2;
$L__BB1_42:
	mov.b32 	%r311, 0;
	st.global.v2.u32 	[%rd2+24], {%r311, %r311};
	st.global.u32 	[%rd2+32], %r311;
	mov.b64 	%rd16, 0;
	st.global.u64 	[%rd2+40], %rd16;
	ret;

}


// ===== COMPILED SASS (sm_100) =====

	.target	sm_100

	.elftype	@"ET_EXEC"


//--------------------- .note.nv.tkinfo           --------------------------
	.section	.note.nv.tkinfo,"",@"SHT_NOTE"
	.sectionflags	@"SHF_NOTE_NV_TKINFO"
	.tkinfo
        /*0018*/ 	.word	0x00000002
        /*0030*/ 	.string	""
        /*0030*/ 	.string	"ptxas"
        /*0030*/ 	.string	"Cuda compilation tools, release 13.0, V13.0.88"
        /*0030*/ 	.string	"Build cuda_13.0.r13.0/compiler.36424714_0"
        /*0030*/ 	.string	"-arch sm_100 -m 64 "



//--------------------- .note.nv.cuinfo           --------------------------
	.section	.note.nv.cuinfo,"",@"SHT_NOTE"
	.sectionflags	@"SHF_NOTE_NV_CUINFO"
        /*0018*/ 	.short	0x0002
        /*001a*/ 	.short	0x0064
        /*001c*/ 	.short	0x0082
	.zero		2


//--------------------- .nv.info                  --------------------------
	.section	.nv.info,"",@"SHT_CUDA_INFO"
	.align	4


	//----- nvinfo : EIATTR_REGCOUNT
	.align		4
        /*0000*/ 	.byte	0x04, 0x2f
        /*0002*/ 	.short	(.L_10 - .L_9)
	.align		4
.L_9:
        /*0004*/ 	.word	index@(_Z3psoP17curandStateXORWOWPdS1_Pc)
        /*0008*/ 	.word	0x0000001c


	//----- nvinfo : EIATTR_FRAME_SIZE
	.align		4
.L_10:
        /*000c*/ 	.byte	0x04, 0x11
        /*000e*/ 	.short	(.L_12 - .L_11)
	.align		4
.L_11:
        /*0010*/ 	.word	index@(_Z3psoP17curandStateXORWOWPdS1_Pc)
        /*0014*/ 	.word	0x00000000


	//----- nvinfo : EIATTR_REGCOUNT
	.align		4
.L_12:
        /*0018*/ 	.byte	0x04, 0x2f
        /*001a*/ 	.short	(.L_14 - .L_13)
	.align		4
.L_13:
        /*001c*/ 	.word	index@(_Z4initjP17curandStateXORWOW)
        /*0020*/ 	.word	0x00000020


	//----- nvinfo : EIATTR_FRAME_SIZE
	.align		4
.L_14:
        /*0024*/ 	.byte	0x04, 0x11
        /*0026*/ 	.short	(.L_16 - .L_15)
	.align		4
.L_15:
        /*0028*/ 	.word	index@(_Z4initjP17curandStateXORWOW)
        /*002c*/ 	.word	0x00000000


	//----- nvinfo : EIATTR_MIN_STACK_SIZE
	.align		4
.L_16:
        /*0030*/ 	.byte	0x04, 0x12
        /*0032*/ 	.short	(.L_18 - .L_17)
	.align		4
.L_17:
        /*0034*/ 	.word	index@(_Z4initjP17curandStateXORWOW)
        /*0038*/ 	.word	0x00000000


	//----- nvinfo : EIATTR_MIN_STACK_SIZE
	.align		4
.L_18:
        /*003c*/ 	.byte	0x04, 0x12
        /*003e*/ 	.short	(.L_20 - .L_19)
	.align		4
.L_19:
        /*0040*/ 	.word	index@(_Z3psoP17curandStateXORWOWPdS1_Pc)
        /*0044*/ 	.word	0x00000000
.L_20:


//--------------------- .nv.compat                --------------------------
	.section	.nv.compat,"",@"SHT_CUDA_COMPAT_INFO"
	.align	4
        /*0000*/ 	.byte	0x02, 0x09, 0x00, 0x00, 0x02, 0x02, 0x01, 0x00, 0x02, 0x05, 0x05, 0x00, 0x03, 0x07, 0x01, 0x01
        /*0010*/ 	.byte	0x02, 0x03, 0x00, 0x00, 0x02, 0x06, 0x01, 0x00, 0x04, 0x0b, 0x08, 0x00, 0x01, 0x00, 0x00, 0x00
        /*0020*/ 	.byte	0x00, 0x00, 0x00, 0x00


//--------------------- .nv.info._Z4initjP17curandStateXORWOW --------------------------
	.section	.nv.info._Z4initjP17curandStateXORWOW,"",@"SHT_CUDA_INFO"
	.sectionflags	@""
	.align	4


	//----- nvinfo : EIATTR_CUDA_API_VERSION
	.align		4
        /*0000*/ 	.byte	0x04, 0x37
        /*0002*/ 	.short	(.L_22 - .L_21)
.L_21:
        /*0004*/ 	.word	0x00000082


	//----- nvinfo : EIATTR_KPARAM_INFO
	.align		4
.L_22:
        /*0008*/ 	.byte	0x04, 0x17
        /*000a*/ 	.short	(.L_24 - .L_23)
.L_23:
        /*000c*/ 	.word	0x00000000
        /*0010*/ 	.short	0x0001
        /*0012*/ 	.short	0x0008
        /*0014*/ 	.byte	0x00, 0xf5, 0x21, 0x00


	//----- nvinfo : EIATTR_KPARAM_INFO
	.align		4
.L_24:
        /*0018*/ 	.byte	0x04, 0x17
        /*001a*/ 	.short	(.L_26 - .L_25)
.L_25:
        /*001c*/ 	.word	0x00000000
        /*0020*/ 	.short	0x0000
        /*0022*/ 	.short	0x0000
        /*0024*/ 	.byte	0x00, 0xf0, 0x11, 0x00


	//----- nvinfo : EIATTR_SPARSE_MMA_MASK
	.align		4
.L_26:
        /*0028*/ 	.byte	0x03, 0x50
        /*002a*/ 	.short	0x0000


	//----- nvinfo : EIATTR_MAXREG_COUNT
	.align		4
        /*002c*/ 	.byte	0x03, 0x1b
        /*002e*/ 	.short	0x00ff


	//----- nvinfo : EIATTR_MERCURY_ISA_VERSION
	.align		4
        /*0030*/ 	.byte	0x03, 0x5f
        /*0032*/ 	.short	0x0101


	//----- nvinfo : EIATTR_VRC_CTA_INIT_COUNT
	.align		4
        /*0034*/ 	.byte	0x02, 0x4a
	.zero		1
	.zero		1


	//----- nvinfo : EIATTR_EXIT_INSTR_OFFSETS
	.align		4
        /*0038*/ 	.byte	0x04, 0x1c
        /*003a*/ 	.short	(.L_28 - .L_27)


	//   ....[0]....
.L_27:
        /*003c*/ 	.word	0x00000ea0


	//----- nvinfo : EIATTR_CBANK_PARAM_SIZE
	.align		4
.L_28:
        /*0040*/ 	.byte	0x03, 0x19
        /*0042*/ 	.short	0x0010


	//----- nvinfo : EIATTR_PARAM_CBANK
	.align		4
        /*0044*/ 	.byte	0x04, 0x0a
        /*0046*/ 	.short	(.L_30 - .L_29)
	.align		4
.L_29:
        /*0048*/ 	.word	index@(.nv.constant0._Z4initjP17curandStateXORWOW)
        /*004c*/ 	.short	0x0380
        /*004e*/ 	.short	0x0010


	//----- nvinfo : EIATTR_SW_WAR
	.align		4
.L_30:
        /*0050*/ 	.byte	0x04, 0x36
        /*0052*/ 	.short	(.L_32 - .L_31)
.L_31:
        /*0054*/ 	.word	0x00000008
.L_32:


//--------------------- .nv.info._Z3psoP17curandStateXORWOWPdS1_Pc --------------------------
	.section	.nv.info._Z3psoP17curandStateXORWOWPdS1_Pc,"",@"SHT_CUDA_INFO"
	.sectionflags	@""
	.align	4


	//----- nvinfo : EIATTR_CUDA_API_VERSION
	.align		4
        /*0000*/ 	.byte	0x04, 0x37
        /*0002*/ 	.short	(.L_34 - .L_33)
.L_33:
        /*0004*/ 	.word	0x00000082


	//----- nvinfo : EIATTR_KPARAM_INFO
	.align		4
.L_34:
        /*0008*/ 	.byte	0x04, 0x17
        /*000a*/ 	.short	(.L_36 - .L_35)
.L_35:
        /*000c*/ 	.word	0x00000000
        /*0010*/ 	.short	0x0003
        /*0012*/ 	.short	0x0018
        /*0014*/ 	.byte	0x00, 0xf5, 0x21, 0x00


	//----- nvinfo : EIATTR_KPARAM_INFO
	.align		4
.L_36:
        /*0018*/ 	.byte	0x04, 0x17
        /*001a*/ 	.short	(.L_38 - .L_37)
.L_37:
        /*001c*/ 	.word	0x00000000
        /*0020*/ 	.short	0x0002
        /*0022*/ 	.short	0x0010
        /*0024*/ 	.byte	0x00, 0xf5, 0x21, 0x00


	//----- nvinfo : EIATTR_KPARAM_INFO
	.align		4
.L_38:
        /*0028*/ 	.byte	0x04, 0x17
        /*002a*/ 	.short	(.L_40 - .L_39)
.L_39:
        /*002c*/ 	.word	0x00000000
        /*0030*/ 	.short	0x0001
        /*0032*/ 	.short	0x0008
        /*0034*/ 	.byte	0x00, 0xf5, 0x21, 0x00


	//----- nvinfo : EIATTR_KPARAM_INFO
	.align		4
.L_40:
        /*0038*/ 	.byte	0x04, 0x17
        /*003a*/ 	.short	(.L_42 - .L_41)
.L_41:
        /*003c*/ 	.word	0x00000000
        /*0040*/ 	.short	0x0000
        /*0042*/ 	.short	0x0000
        /*0044*/ 	.byte	0x00, 0xf5, 0x21, 0x00


	//----- nvinfo : EIATTR_SPARSE_MMA_MASK
	.align		4
.L_42:
        /*0048*/ 	.byte	0x03, 0x50
        /*004a*/ 	.short	0x0000


	//----- nvinfo : EIATTR_MAXREG_COUNT
	.align		4
        /*004c*/ 	.byte	0x03, 0x1b
        /*004e*/ 	.short	0x00ff


	//----- nvinfo : EIATTR_NUM_BARRIERS
	.align		4
        /*0050*/ 	.byte	0x02, 0x4c
        /*0052*/ 	.byte	0x01
	.zero		1


	//----- nvinfo : EIATTR_MERCURY_ISA_VERSION
	.align		4
        /*0054*/ 	.byte	0x03, 0x5f
        /*0056*/ 	.short	0x0101


	//----- nvinfo : EIATTR_VRC_CTA_INIT_COUNT
	.align		4
        /*0058*/ 	.byte	0x02, 0x4a
	.zero		1
	.zero		1


	//----- nvinfo : EIATTR_EXIT_INSTR_OFFSETS
	.align		4
        /*005c*/ 	.byte	0x04, 0x1c
        /*005e*/ 	.short	(.L_44 - .L_43)


	//   ....[0]....
.L_43:
        /*0060*/ 	.word	0x00000bf0


	//----- nvinfo : EIATTR_CBANK_PARAM_SIZE
	.align		4
.L_44:
        /*0064*/ 	.byte	0x03, 0x19
        /*0066*/ 	.short	0x0020


	//----- nvinfo : EIATTR_PARAM_CBANK
	.align		4
        /*0068*/ 	.byte	0x04, 0x0a
        /*006a*/ 	.short	(.L_46 - .L_45)
	.align		4
.L_45:
        /*006c*/ 	.word	index@(.nv.constant0._Z3psoP17curandStateXORWOWPdS1_Pc)
        /*0070*/ 	.short	0x0380
        /*0072*/ 	.short	0x0020


	//----- nvinfo : EIATTR_SW_WAR
	.align		4
.L_46:
        /*0074*/ 	.byte	0x04, 0x36
        /*0076*/ 	.short	(.L_48 - .L_47)
.L_47:
        /*0078*/ 	.word	0x00000008
.L_48:


//--------------------- .nv.callgraph             --------------------------
	.section	.nv.callgraph,"",@"SHT_CUDA_CALLGRAPH"
	.align	4
	.sectionentsize	8
	.align		4
        /*0000*/ 	.word	0x00000000
	.align		4
        /*0004*/ 	.word	0xffffffff
	.align		4
        /*0008*/ 	.word	0x00000000
	.align		4
        /*000c*/ 	.word	0xfffffffe
	.align		4
        /*0010*/ 	.word	0x00000000
	.align		4
        /*0014*/ 	.word	0xfffffffd
	.align		4
        /*0018*/ 	.word	0x00000000
	.align		4
        /*001c*/ 	.word	0xfffffffc


//--------------------- .nv.constant4             --------------------------
	.section	.nv.constant4,"a",@progbits
	.align	8
	.align		8
.nv.constant4:
        /*0000*/ 	.dword	precalc_xorwow_matrix
	.align		8
        /*0008*/ 	.dword	precalc_xorwow_offset_matrix
	.align		8
        /*0010*/ 	.dword	mrg32k3aM1
	.align		8
        /*0018*/ 	.dword	mrg32k3aM2
	.align		8
        /*0020*/ 	.dword	mrg32k3aM1SubSeq
	.align		8
        /*0028*/ 	.dword	mrg32k3aM2SubSeq
	.align		8
        /*0030*/ 	.dword	mrg32k3aM1Seq
	.align		8
        /*0038*/ 	.dword	mrg32k3aM2Seq


//--------------------- .nv.constant3             --------------------------
	.section	.nv.constant3,"a",@progbits
	.align	8
.nv.constant3:
	.type		__cr_lgamma_table,@object
	.size		__cr_lgamma_table,(.L_8 - __cr_lgamma_table)
__cr_lgamma_table:
        /*0000*/ 	.byte	0x00, 0x00, 0x00, 0x00, 0x00, 0x00, 0x00, 0x00, 0x00, 0x00, 0x00, 0x00, 0x00, 0x00, 0x00, 0x00
        /*0010*/ 	.byte	0xef, 0x39, 0xfa, 0xfe, 0x42, 0x2e, 0xe6, 0x3f, 0x02, 0x20, 0x2a, 0xfa, 0x0b, 0xab, 0xfc, 0x3f
        /*0020*/ 	.byte	0xf9, 0x2c, 0x92, 0x7c, 0xa7, 0x6c, 0x09, 0x40, 0xc9, 0x79, 0x44, 0x3c, 0x64, 0x26, 0x13, 0x40
        /*0030*/ 	.byte	0xca, 0x01, 0xcf, 0x3a, 0x27, 0x51, 0x1a, 0x40, 0x30, 0xcc, 0x2d, 0xf3, 0xe1, 0x0c, 0x21, 0x40
        /*0040*/ 	.byte	0x0d, 0xb7, 0xfc, 0x82, 0x8e, 0x35, 0x25, 0x40
.L_8:


//--------------------- .text._Z4initjP17curandStateXORWOW --------------------------
	.section	.text._Z4initjP17curandStateXORWOW,"ax",@progbits
	.align	128
        .global         _Z4initjP17curandStateXORWOW
        .type           _Z4initjP17curandStateXORWOW,@function
        .size           _Z4initjP17curandStateXORWOW,(.L_x_8 - _Z4initjP17curandStateXORWOW)
        .other          _Z4initjP17curandStateXORWOW,@"STO_CUDA_ENTRY STV_DEFAULT"
_Z4initjP17curandStateXORWOW:
.text._Z4initjP17curandStateXORWOW:
[----:B------:R-:W-:Y:S01]  /*0000*/  LDC R1, c[0x0][0x37c] ;  /* 0x0000df00ff017b82 */ /* 0x000fe20000000800 */
[----:B------:R-:W0:Y:S07]  /*0010*/  S2R R13, SR_CTAID.X ;  /* 0x00000000000d7919 */ /* 0x000e2e0000002500 */
[----:B------:R-:W1:Y:S01]  /*0020*/  LDC R0, c[0x0][0x380] ;  /* 0x0000e000ff007b82 */ /* 0x000e620000000800 */
[----:B------:R-:W2:Y:S01]  /*0030*/  LDCU.64 UR6, c[0x0][0x358] ;  /* 0x00006b00ff0677ac */ /* 0x000ea20008000a00 */
[----:B------:R-:W-:-:S02]  /*0040*/  IMAD.MOV.U32 R7, RZ, RZ, -0x75bd8fc ;  /* 0xf8a42704ff077424 */ /* 0x000fc400078e00ff */
[----:B------:R-:W-:-:S04]  /*0050*/  IMAD.MOV.U32 R8, RZ, RZ, -0x23270784 ;  /* 0xdcd8f87cff087424 */ /* 0x000fc800078e00ff */
[----:B------:R-:W3:Y:S01]  /*0060*/  LDC.64 R2, c[0x0][0x388] ;  /* 0x0000e200ff027b82 */ /* 0x000ee20000000a00 */
[----:B-1----:R-:W-:-:S05]  /*0070*/  LOP3.LUT R0, R0, 0xaad26b49, RZ, 0x3c, !PT ;  /* 0xaad26b4900007812 */ /* 0x002fca00078e3cff */
[----:B------:R-:W-:Y:S01]  /*0080*/  IMAD R0, R0, 0x4182bed5, RZ ;  /* 0x4182bed500007824 */ /* 0x000fe200078e02ff */
[C---:B0-----:R-:W-:Y:S01]  /*0090*/  ISETP.NE.AND P0, PT, R13.reuse, RZ, PT ;  /* 0x000000ff0d00720c */ /* 0x041fe20003f05270 */
[----:B---3--:R-:W-:-:S03]  /*00a0*/  IMAD.WIDE.U32 R2, R13, 0x30, R2 ;  /* 0x000000300d027825 */ /* 0x008fc600078e0002 */
[C---:B------:R-:W-:Y:S01]  /*00b0*/  LOP3.LUT R6, R0.reuse, 0x159a55e5, RZ, 0x3c, !PT ;  /* 0x159a55e500067812 */ /* 0x040fe200078e3cff */
[C---:B------:R-:W-:Y:S02]  /*00c0*/  VIADD R4, R0.reuse, 0xd9f6dc18 ;  /* 0xd9f6dc1800047836 */ /* 0x040fe40000000000 */
[C---:B------:R-:W-:Y:S02]  /*00d0*/  VIADD R5, R0.reuse, 0x75bcd15 ;  /* 0x075bcd1500057836 */ /* 0x040fe40000000000 */
[----:B--2---:R0:W-:Y:S01]  /*00e0*/  STG.E.64 desc[UR6][R2.64+0x8], R6 ;  /* 0x0000080602007986 */ /* 0x0041e2000c101b06 */
[----:B------:R-:W-:-:S03]  /*00f0*/  VIADD R9, R0, 0x583f19 ;  /* 0x00583f1900097836 */ /* 0x000fc60000000000 */
[----:B------:R0:W-:Y:S04]  /*0100*/  STG.E.64 desc[UR6][R2.64], R4 ;  /* 0x0000000402007986 */ /* 0x0001e8000c101b06 */
[----:B------:R0:W-:Y:S01]  /*0110*/  STG.E.64 desc[UR6][R2.64+0x10], R8 ;  /* 0x0000100802007986 */ /* 0x0001e2000c101b06 */
[----:B------:R-:W-:Y:S05]  /*0120*/  @!P0 BRA `(.L_x_0) ;  /* 0x0000000c00488947 */ /* 0x000fea0003800000 */
[----:B------:R-:W-:Y:S02]  /*0130*/  IMAD.MOV.U32 R0, RZ, RZ, R13 ;  /* 0x000000ffff007224 */ /* 0x000fe400078e000d */
[----:B------:R-:W-:Y:S02]  /*0140*/  IMAD.MOV.U32 R15, RZ, RZ, RZ ;  /* 0x000000ffff0f7224 */ /* 0x000fe400078e00ff */
[----:B------:R-:W-:-:S07]  /*0150*/  IMAD.MOV.U32 R12, RZ, RZ, RZ ;  /* 0x000000ffff0c7224 */ /* 0x000fce00078e00ff */
.L_x_5:
[----:B0-----:R-:W-:-:S04]  /*0160*/  LOP3.LUT R2, R0, 0x3, RZ, 0xc0, !PT ;  /* 0x0000000300027812 */ /* 0x001fc800078ec0ff */
[----:B------:R-:W-:-:S04]  /*0170*/  ISETP.NE.U32.AND P0, PT, R2, RZ, PT ;  /* 0x000000ff0200720c */ /* 0x000fc80003f05070 */
[----:B------:R-:W-:-:S13]  /*0180*/  ISETP.NE.AND.EX P0, PT, RZ, RZ, PT, P0 ;  /* 0x000000ffff00720c */ /* 0x000fda0003f05300 */
[----:B------:R-:W-:Y:S05]  /*0190*/  @!P0 BRA `(.L_x_1) ;  /* 0x0000000c00148947 */ /* 0x000fea0003800000 */
[----:B------:R-:W0:Y:S01]  /*01a0*/  LDC.64 R6, c[0x4][RZ] ;  /* 0x01000000ff067b82 */ /* 0x000e220000000a00 */
[----:B------:R-:W-:Y:S01]  /*01b0*/  UMOV UR4, URZ ;  /* 0x000000ff00047c82 */ /* 0x000fe20008000000 */
[----:B0-----:R-:W-:-:S07]  /*01c0*/  IMAD.WIDE.U32 R6, R12, 0xc80, R6 ;  /* 0x00000c800c067825 */ /* 0x001fce00078e0006 */
.L_x_4:
[----:B0-----:R-:W-:Y:S01]  /*01d0*/  IMAD.MOV.U32 R14, RZ, RZ, RZ ;  /* 0x000000ffff0e7224 */ /* 0x001fe200078e00ff */
[----:B------:R-:W-:Y:S01]  /*01e0*/  CS2R R2, SRZ ;  /* 0x0000000000027805 */ /* 0x000fe2000001ff00 */
[----:B------:R-:W-:Y:S01]  /*01f0*/  IMAD.MOV.U32 R16, RZ, RZ, RZ ;  /* 0x000000ffff107224 */ /* 0x000fe200078e00ff */
[----:B------:R-:W-:-:S07]  /*0200*/  CS2R R4, SRZ ;  /* 0x0000000000047805 */ /* 0x000fce000001ff00 */
.L_x_3:
[----:B------:R-:W0:Y:S02]  /*0210*/  LDC.64 R8, c[0x0][0x388] ;  /* 0x0000e200ff087b82 */ /* 0x000e240000000a00 */
[----:B0-----:R-:W-:-:S04]  /*0220*/  IMAD.WIDE.U32 R10, R13, 0x30, R8 ;  /* 0x000000300d0a7825 */ /* 0x001fc800078e0008 */
[----:B------:R-:W-:-:S05]  /*0230*/  IMAD.WIDE.U32 R10, R16, 0x4, R10 ;  /* 0x00000004100a7825 */ /* 0x000fca00078e000a */
[----:B------:R0:W5:Y:S01]  /*0240*/  LDG.E R17, desc[UR6][R10.64+0x4] ;  /* 0x000004060a117981 */ /* 0x000162000c1e1900 */
[----:B------:R-:W-:-:S07]  /*0250*/  IMAD.MOV.U32 R18, RZ, RZ, RZ ;  /* 0x000000ffff127224 */ /* 0x000fce00078e00ff */
.L_x_2:
[----:B-----5:R-:W-:Y:S01]  /*0260*/  SHF.R.U32.HI R22, RZ, R18, R17 ;  /* 0x00000012ff167219 */ /* 0x020fe20000011611 */
[----:B0-----:R-:W-:-:S03]  /*0270*/  IMAD.SHL.U32 R11, R16, 0x20, RZ ;  /* 0x00000020100b7824 */ /* 0x001fc600078e00ff */
[----:B------:R-:W-:Y:S01]  /*0280*/  LOP3.LUT R19, R22, 0x1, RZ, 0xc0, !PT ;  /* 0x0000000116137812 */ /* 0x000fe200078ec0ff */
[----:B------:R-:W-:-:S03]  /*0290*/  IMAD.IADD R10, R11, 0x1, R18 ;  /* 0x000000010b0a7824 */ /* 0x000fc600078e0212 */
[----:B------:R-:W-:Y:S01]  /*02a0*/  ISETP.NE.U32.AND P0, PT, R19, 0x1, PT ;  /* 0x000000011300780c */ /* 0x000fe20003f05070 */
[----:B------:R-:W-:-:S03]  /*02b0*/  IMAD R11, R10, 0x5, RZ ;  /* 0x000000050a0b7824 */ /* 0x000fc600078e02ff */
[----:B------:R-:W-:Y:S01]  /*02c0*/  R2P PR, R22, 0x7e ;  /* 0x0000007e16007804 */ /* 0x000fe20000000000 */
[----:B------:R-:W-:-:S08]  /*02d0*/  IMAD.WIDE.U32 R10, R11, 0x4, R6 ;  /* 0x000000040b0a7825 */ /* 0x000fd000078e0006 */
[----:B------:R-:W2:Y:S04]  /*02e0*/  @!P0 LDG.E R19, desc[UR6][R10.64] ;  /* 0x000000060a138981 */ /* 0x000ea8000c1e1900 */
[----:B------:R-:W3:Y:S04]  /*02f0*/  @!P0 LDG.E R20, desc[UR6][R10.64+0x10] ;  /* 0x000010060a148981 */ /* 0x000ee8000c1e1900 */
[----:B------:R-:W4:Y:S04]  /*0300*/  @P1 LDG.E R21, desc[UR6][R10.64+0x14] ;  /* 0x000014060a151981 */ /* 0x000f28000c1e1900 */
[----:B------:R-:W4:Y:S04]  /*0310*/  @P2 LDG.E R23, desc[UR6][R10.64+0x28] ;  /* 0x000028060a172981 */ /* 0x000f28000c1e1900 */
[----:B------:R-:W4:Y:S04]  /*0320*/  @P1 LDG.E R24, desc[UR6][R10.64+0x24] ;  /* 0x000024060a181981 */ /* 0x000f28000c1e1900 */
[----:B------:R-:W4:Y:S04]  /*0330*/  @P2 LDG.E R26, desc[UR6][R10.64+0x38] ;  /* 0x000038060a1a2981 */ /* 0x000f28000c1e1900 */
[----:B------:R-:W4:Y:S04]  /*0340*/  @P3 LDG.E R25, desc[UR6][R10.64+0x3c] ;  /* 0x00003c060a193981 */ /* 0x000f28000c1e1900 */
[----:B------:R-:W4:Y:S01]  /*0350*/  @P4 LDG.E R27, desc[UR6][R10.64+0x50] ;  /* 0x000050060a1b4981 */ /* 0x000f22000c1e1900 */
[----:B--2---:R-:W-:-:S03]  /*0360*/  @!P0 LOP3.LUT R14, R14, R19, RZ, 0x3c, !PT ;  /* 0x000000130e0e8212 */ /* 0x004fc600078e3cff */
[----:B------:R-:W2:Y:S01]  /*0370*/  @!P0 LDG.E R19, desc[UR6][R10.64+0x4] ;  /* 0x000004060a138981 */ /* 0x000ea2000c1e1900 */
[----:B---3--:R-:W-:-:S03]  /*0380*/  @!P0 LOP3.LUT R3, R3, R20, RZ, 0x3c, !PT ;  /* 0x0000001403038212 */ /* 0x008fc600078e3cff */
[----:B------:R-:W3:Y:S01]  /*0390*/  @!P0 LDG.E R20, desc[UR6][R10.64+0x8] ;  /* 0x000008060a148981 */ /* 0x000ee2000c1e1900 */
[----:B----4-:R-:W-:-:S03]  /*03a0*/  @P1 LOP3.LUT R14, R14, R21, RZ, 0x3c, !PT ;  /* 0x000000150e0e1212 */ /* 0x010fc600078e3cff */
[----:B------:R-:W4:Y:S01]  /*03b0*/  @!P0 LDG.E R21, desc[UR6][R10.64+0xc] ;  /* 0x00000c060a158981 */ /* 0x000f22000c1e1900 */
[----:B------:R-:W-:-:S03]  /*03c0*/  @P2 LOP3.LUT R14, R14, R23, RZ, 0x3c, !PT ;  /* 0x000000170e0e2212 */ /* 0x000fc600078e3cff */
[----:B------:R-:W4:Y:S01]  /*03d0*/  @P1 LDG.E R23, desc[UR6][R10.64+0x18] ;  /* 0x000018060a171981 */ /* 0x000f22000c1e1900 */
[----:B------:R-:W-:-:S03]  /*03e0*/  @P1 LOP3.LUT R3, R3, R24, RZ, 0x3c, !PT ;  /* 0x0000001803031212 */ /* 0x000fc600078e3cff */
[----:B------:R-:W4:Y:S01]  /*03f0*/  @P2 LDG.E R24, desc[UR6][R10.64+0x30] ;  /* 0x000030060a182981 */ /* 0x000f22000c1e1900 */
[----:B--2---:R-:W-:-:S03]  /*0400*/  @!P0 LOP3.LUT R4, R4, R19, RZ, 0x3c, !PT ;  /* 0x0000001304048212 */ /* 0x004fc600078e3cff */
[----:B------:R-:W2:Y:S01]  /*0410*/  @P1 LDG.E R19, desc[UR6][R10.64+0x20] ;  /* 0x000020060a131981 */ /* 0x000ea2000c1e1900 */
[----:B---3--:R-:W-:-:S03]  /*0420*/  @!P0 LOP3.LUT R5, R5, R20, RZ, 0x3c, !PT ;  /* 0x0000001405058212 */ /* 0x008fc600078e3cff */
[----:B------:R-:W3:Y:S01]  /*0430*/  @P1 LDG.E R20, desc[UR6][R10.64+0x1c] ;  /* 0x00001c060a141981 */ /* 0x000ee2000c1e1900 */
[----:B----4-:R-:W-:-:S03]  /*0440*/  @!P0 LOP3.LUT R2, R2, R21, RZ, 0x3c, !PT ;  /* 0x0000001502028212 */ /* 0x010fc600078e3cff */
[----:B------:R-:W4:Y:S01]  /*0450*/  @P2 LDG.E R21, desc[UR6][R10.64+0x2c] ;  /* 0x00002c060a152981 */ /* 0x000f22000c1e1900 */
[----:B------:R-:W-:-:S03]  /*0460*/  @P1 LOP3.LUT R4, R4, R23, RZ, 0x3c, !PT ;  /* 0x0000001704041212 */ /* 0x000fc600078e3cff */
[----:B------:R-:W4:Y:S01]  /*0470*/  @P2 LDG.E R23, desc[UR6][R10.64+0x34] ;  /* 0x000034060a172981 */ /* 0x000f22000c1e1900 */
[----:B------:R-:W-:-:S03]  /*0480*/  @P2 LOP3.LUT R3, R3, R26, RZ, 0x3c, !PT ;  /* 0x0000001a03032212 */ /* 0x000fc600078e3cff */
[----:B------:R-:W4:Y:S01]  /*0490*/  @P3 LDG.E R26, desc[UR6][R10.64+0x4c] ;  /* 0x00004c060a1a3981 */ /* 0x000f22000c1e1900 */
[----:B------:R-:W-:-:S03]  /*04a0*/  @P3 LOP3.LUT R14, R14, R25, RZ, 0x3c, !PT ;  /* 0x000000190e0e3212 */ /* 0x000fc600078e3cff */
[----:B------:R-:W4:Y:S01]  /*04b0*/  @P5 LDG.E R25, desc[UR6][R10.64+0x64] ;  /* 0x000064060a195981 */ /* 0x000f22000c1e1900 */
[----:B--2---:R-:W-:-:S03]  /*04c0*/  @P1 LOP3.LUT R2, R2, R19, RZ, 0x3c, !PT ;  /* 0x0000001302021212 */ /* 0x004fc600078e3cff */
[----:B------:R-:W2:Y:S01]  /*04d0*/  @P3 LDG.E R19, desc[UR6][R10.64+0x40] ;  /* 0x000040060a133981 */ /* 0x000ea2000c1e1900 */
[----:B---3--:R-:W-:-:S03]  /*04e0*/  @P1 LOP3.LUT R5, R5, R20, RZ, 0x3c, !PT ;  /* 0x0000001405051212 */ /* 0x008fc600078e3cff */
[----:B------:R-:W3:Y:S01]  /*04f0*/  @P3 LDG.E R20, desc[UR6][R10.64+0x44] ;  /* 0x000044060a143981 */ /* 0x000ee2000c1e1900 */
[----:B------:R-:W-:-:S03]  /*0500*/  @P2 LOP3.LUT R5, R5, R24, RZ, 0x3c, !PT ;  /* 0x0000001805052212 */ /* 0x000fc600078e3cff */
[----:B------:R-:W3:Y:S01]  /*0510*/  @P4 LDG.E R24, desc[UR6][R10.64+0x58] ;  /* 0x000058060a184981 */ /* 0x000ee2000c1e1900 */
[----:B----4-:R-:W-:Y:S02]  /*0520*/  @P2 LOP3.LUT R4, R4, R21, RZ, 0x3c, !PT ;  /* 0x0000001504042212 */ /* 0x010fe400078e3cff */
[----:B------:R-:W-:Y:S01]  /*0530*/  @P2 LOP3.LUT R2, R2, R23, RZ, 0x3c, !PT ;  /* 0x0000001702022212 */ /* 0x000fe200078e3cff */
[----:B------:R-:W4:Y:S04]  /*0540*/  @P3 LDG.E R21, desc[UR6][R10.64+0x48] ;  /* 0x000048060a153981 */ /* 0x000f28000c1e1900 */
[----:B------:R-:W4:Y:S01]  /*0550*/  @P4 LDG.E R23, desc[UR6][R10.64+0x54] ;  /* 0x000054060a174981 */ /* 0x000f22000c1e1900 */
[----:B------:R-:W-:Y:S02]  /*0560*/  @P4 LOP3.LUT R14, R14, R27, RZ, 0x3c, !PT ;  /* 0x0000001b0e0e4212 */ /* 0x000fe400078e3cff */
[----:B------:R-:W-:-:S02]  /*0570*/  @P3 LOP3.LUT R3, R3, R26, RZ, 0x3c, !PT ;  /* 0x0000001a03033212 */ /* 0x000fc400078e3cff */
        /* <DEDUP_REMOVED lines=9> */
[----:B----4-:R-:W-:-:S03]  /*0610*/  @P3 LOP3.LUT R2, R2, R21, RZ, 0x3c, !PT ;  /* 0x0000001502023212 */ /* 0x010fc600078e3cff */
[----:B------:R-:W4:Y:S01]  /*0620*/  @P5 LDG.E R21, desc[UR6][R10.64+0x68] ;  /* 0x000068060a155981 */ /* 0x000f22000c1e1900 */
[----:B------:R-:W-:-:S03]  /*0630*/  @P4 LOP3.LUT R4, R4, R23, RZ, 0x3c, !PT ;  /* 0x0000001704044212 */ /* 0x000fc600078e3cff */
[----:B------:R-:W4:Y:S01]  /*0640*/  @P5 LDG.E R23, desc[UR6][R10.64+0x70] ;  /* 0x000070060a175981 */ /* 0x000f22000c1e1900 */
[----:B------:R-:W-:Y:S02]  /*0650*/  LOP3.LUT P0, RZ, R22, 0x80, RZ, 0xc0, !PT ;  /* 0x0000008016ff7812 */ /* 0x000fe4000780c0ff */
[----:B------:R-:W-:Y:S02]  /*0660*/  @P4 LOP3.LUT R3, R3, R26, RZ, 0x3c, !PT ;  /* 0x0000001a03034212 */ /* 0x000fe400078e3cff */
[----:B------:R-:W-:Y:S02]  /*0670*/  @P6 LOP3.LUT R14, R14, R25, RZ, 0x3c, !PT ;  /* 0x000000190e0e6212 */ /* 0x000fe400078e3cff */
[----:B------:R-:W4:Y:S07]  /*0680*/  @P6 LDG.E R25, desc[UR6][R10.64+0x7c] ;  /* 0x00007c060a196981 */ /* 0x000f2e000c1e1900 */
[----:B------:R-:W4:Y:S04]  /*0690*/  @P0 LDG.E R27, desc[UR6][R10.64+0x8c] ;  /* 0x00008c060a1b0981 */ /* 0x000f28000c1e1900 */
[----:B------:R-:W4:Y:S04]  /*06a0*/  @P0 LDG.E R26, desc[UR6][R10.64+0x94] ;  /* 0x000094060a1a0981 */ /* 0x000f28000c1e1900 */
        /* <DEDUP_REMOVED lines=11> */
[----:B------:R-:W-:Y:S02]  /*0760*/  @P6 LOP3.LUT R4, R4, R25, RZ, 0x3c, !PT ;  /* 0x0000001904046212 */ /* 0x000fe400078e3cff */
[----:B------:R-:W-:Y:S02]  /*0770*/  @P0 LOP3.LUT R14, R14, R27, RZ, 0x3c, !PT ;  /* 0x0000001b0e0e0212 */ /* 0x000fe400078e3cff */
[----:B--2---:R-:W-:Y:S02]  /*0780*/  @P6 LOP3.LUT R2, R2, R19, RZ, 0x3c, !PT ;  /* 0x0000001302026212 */ /* 0x004fe400078e3cff */
[----:B---3--:R-:W-:Y:S02]  /*0790*/  @P6 LOP3.LUT R5, R5, R20, RZ, 0x3c, !PT ;  /* 0x0000001405056212 */ /* 0x008fe400078e3cff */
[----:B------:R-:W-:Y:S02]  /*07a0*/  @P6 LOP3.LUT R3, R3, R24, RZ, 0x3c, !PT ;  /* 0x0000001803036212 */ /* 0x000fe400078e3cff */
[----:B------:R-:W-:-:S02]  /*07b0*/  @P0 LOP3.LUT R5, R5, R26, RZ, 0x3c, !PT ;  /* 0x0000001a05050212 */ /* 0x000fc400078e3cff */
[----:B----4-:R-:W-:Y:S02]  /*07c0*/  @P0 LOP3.LUT R4, R4, R21, RZ, 0x3c, !PT ;  /* 0x0000001504040212 */ /* 0x010fe400078e3cff */
[----:B------:R-:W-:Y:S02]  /*07d0*/  @P0 LOP3.LUT R3, R3, R28, RZ, 0x3c, !PT ;  /* 0x0000001c03030212 */ /* 0x000fe400078e3cff */
[----:B------:R-:W-:Y:S02]  /*07e0*/  @P0 LOP3.LUT R2, R2, R23, RZ, 0x3c, !PT ;  /* 0x0000001702020212 */ /* 0x000fe400078e3cff */
[----:B------:R-:W-:-:S13]  /*07f0*/  R2P PR, R22.B1, 0x7f ;  /* 0x0000007f16007804 */ /* 0x000fda0000001000 */
[----:B------:R-:W2:Y:S04]  /*0800*/  @P0 LDG.E R19, desc[UR6][R10.64+0xa0] ;  /* 0x0000a0060a130981 */ /* 0x000ea8000c1e1900 */
[----:B------:R-:W3:Y:S04]  /*0810*/  @P1 LDG.E R23, desc[UR6][R10.64+0xb4] ;  /* 0x0000b4060a171981 */ /* 0x000ee8000c1e1900 */
[----:B------:R-:W4:Y:S04]  /*0820*/  @P0 LDG.E R21, desc[UR6][R10.64+0xa4] ;  /* 0x0000a4060a150981 */ /* 0x000f28000c1e1900 */
[----:B------:R-:W4:Y:S04]  /*0830*/  @P2 LDG.E R25, desc[UR6][R10.64+0xc8] ;  /* 0x0000c8060a192981 */ /* 0x000f28000c1e1900 */
[----:B------:R-:W4:Y:S04]  /*0840*/  @P3 LDG.E R27, desc[UR6][R10.64+0xdc] ;  /* 0x0000dc060a1b3981 */ /* 0x000f28000c1e1900 */
[----:B------:R-:W4:Y:S04]  /*0850*/  @P0 LDG.E R20, desc[UR6][R10.64+0xa8] ;  /* 0x0000a8060a140981 */ /* 0x000f28000c1e1900 */
[----:B------:R-:W4:Y:S04]  /*0860*/  @P0 LDG.E R24, desc[UR6][R10.64+0xb0] ;  /* 0x0000b0060a180981 */ /* 0x000f28000c1e1900 */
[----:B------:R-:W4:Y:S04]  /*0870*/  @P4 LDG.E R29, desc[UR6][R10.64+0xf0] ;  /* 0x0000f0060a1d4981 */ /* 0x000f28000c1e1900 */
[----:B------:R-:W4:Y:S01]  /*0880*/  @P1 LDG.E R26, desc[UR6][R10.64+0xc4] ;  /* 0x0000c4060a1a1981 */ /* 0x000f22000c1e1900 */
[----:B--2---:R-:W-:-:S03]  /*0890*/  @P0 LOP3.LUT R14, R14, R19, RZ, 0x3c, !PT ;  /* 0x000000130e0e0212 */ /* 0x004fc600078e3cff */
[----:B------:R-:W2:Y:S01]  /*08a0*/  @P0 LDG.E R19, desc[UR6][R10.64+0xac] ;  /* 0x0000ac060a130981 */ /* 0x000ea2000c1e1900 */
[----:B---3--:R-:W-:-:S03]  /*08b0*/  @P1 LOP3.LUT R14, R14, R23, RZ, 0x3c, !PT ;  /* 0x000000170e0e1212 */ /* 0x008fc600078e3cff */
[----:B------:R-:W3:Y:S01]  /*08c0*/  @P1 LDG.E R23, desc[UR6][R10.64+0xc0] ;  /* 0x0000c0060a171981 */ /* 0x000ee2000c1e1900 */
[----:B----4-:R-:W-:-:S03]  /*08d0*/  @P0 LOP3.LUT R4, R4, R21, RZ, 0x3c, !PT ;  /* 0x0000001504040212 */ /* 0x010fc600078e3cff */
[----:B------:R-:W4:Y:S01]  /*08e0*/  @P1 LDG.E R21, desc[UR6][R10.64+0xb8] ;  /* 0x0000b8060a151981 */ /* 0x000f22000c1e1900 */
[----:B------:R-:W-:-:S03]  /*08f0*/  @P2 LOP3.LUT R14, R14, R25, RZ, 0x3c, !PT ;  /* 0x000000190e0e2212 */ /* 0x000fc600078e3cff */
[----:B------:R-:W4:Y:S01]  /*0900*/  @P5 LDG.E R25, desc[UR6][R10.64+0x104] ;  /* 0x000104060a195981 */ /* 0x000f22000c1e1900 */
[----:B------:R-:W-:-:S03]  /*0910*/  @P3 LOP3.LUT R14, R14, R27, RZ, 0x3c, !PT ;  /* 0x0000001b0e0e3212 */ /* 0x000fc600078e3cff */
[----:B------:R-:W4:Y:S01]  /*0920*/  @P6 LDG.E R27, desc[UR6][R10.64+0x118] ;  /* 0x000118060a1b6981 */ /* 0x000f22000c1e1900 */
[----:B------:R-:W-:-:S03]  /*0930*/  @P0 LOP3.LUT R5, R5, R20, RZ, 0x3c, !PT ;  /* 0x0000001405050212 */ /* 0x000fc600078e3cff */
[----:B------:R-:W4:Y:S01]  /*0940*/  @P1 LDG.E R20, desc[UR6][R10.64+0xbc] ;  /* 0x0000bc060a141981 */ /* 0x000f22000c1e1900 */
[----:B------:R-:W-:-:S03]  /*0950*/  @P0 LOP3.LUT R3, R3, R24, RZ, 0x3c, !PT ;  /* 0x0000001803030212 */ /* 0x000fc600078e3cff */
[----:B------:R-:W4:Y:S01]  /*0960*/  @P2 LDG.E R24, desc[UR6][R10.64+0xd8] ;  /* 0x0000d8060a182981 */ /* 0x000f22000c1e1900 */
[----:B------:R-:W-:Y:S02]  /*0970*/  @P4 LOP3.LUT R14, R14, R29, RZ, 0x3c, !PT ;  /* 0x0000001d0e0e4212 */ /* 0x000fe400078e3cff */
[----:B------:R-:W-:Y:S02]  /*0980*/  @P1 LOP3.LUT R3, R3, R26, RZ, 0x3c, !PT ;  /* 0x0000001a03031212 */ /* 0x000fe400078e3cff */
[----:B------:R-:W4:Y:S01]  /*0990*/  @P3 LDG.E R26, desc[UR6][R10.64+0xe4] ;  /* 0x0000e4060a1a3981 */ /* 0x000f22000c1e1900 */
[----:B--2---:R-:W-:Y:S02]  /*09a0*/  @P0 LOP3.LUT R2, R2, R19, RZ, 0x3c, !PT ;  /* 0x0000001302020212 */ /* 0x004fe400078e3cff */
[----:B------:R-:W-:Y:S01]  /*09b0*/  LOP3.LUT P0, RZ, R22, 0x8000, RZ, 0xc0, !PT ;  /* 0x0000800016ff7812 */ /* 0x000fe2000780c0ff */
[----:B------:R-:W2:Y:S01]  /*09c0*/  @P2 LDG.E R19, desc[UR6][R10.64+0xcc] ;  /* 0x0000cc060a132981 */ /* 0x000ea2000c1e1900 */
[----:B---3--:R-:W-:-:S03]  /*09d0*/  @P1 LOP3.LUT R2, R2, R23, RZ, 0x3c, !PT ;  /* 0x0000001702021212 */ /* 0x008fc600078e3cff */
[----:B------:R-:W3:Y:S01]  /*09e0*/  @P2 LDG.E R22, desc[UR6][R10.64+0xd0] ;  /* 0x0000d0060a162981 */ /* 0x000ee2000c1e1900 */
[----:B----4-:R-:W-:-:S03]  /*09f0*/  @P1 LOP3.LUT R4, R4, R21, RZ, 0x3c, !PT ;  /* 0x0000001504041212 */ /* 0x010fc600078e3cff */
[----:B------:R-:W4:Y:S01]  /*0a00*/  @P2 LDG.E R21, desc[UR6][R10.64+0xd4] ;  /* 0x0000d4060a152981 */ /* 0x000f22000c1e1900 */
[----:B------:R-:W-:-:S03]  /*0a10*/  @P5 LOP3.LUT R14, R14, R25, RZ, 0x3c, !PT ;  /* 0x000000190e0e5212 */ /* 0x000fc600078e3cff */
[----:B------:R-:W4:Y:S04]  /*0a20*/  @P3 LDG.E R23, desc[UR6][R10.64+0xe0] ;  /* 0x0000e0060a173981 */ /* 0x000f28000c1e1900 */
[----:B------:R-:W4:Y:S01]  /*0a30*/  @P3 LDG.E R25, desc[UR6][R10.64+0xe8] ;  /* 0x0000e8060a193981 */ /* 0x000f22000c1e1900 */
[----:B------:R-:W-:-:S03]  /*0a40*/  @P1 LOP3.LUT R5, R5, R20, RZ, 0x3c, !PT ;  /* 0x0000001405051212 */ /* 0x000fc600078e3cff */
[----:B------:R-:W4:Y:S01]  /*0a50*/  @P3 LDG.E R20, desc[UR6][R10.64+0xec] ;  /* 0x0000ec060a143981 */ /* 0x000f22000c1e1900 */
[----:B------:R-:W-:-:S03]  /*0a60*/  @P2 LOP3.LUT R3, R3, R24, RZ, 0x3c, !PT ;  /* 0x0000001803032212 */ /* 0x000fc600078e3cff */
        /* <DEDUP_REMOVED lines=8> */
[----:B------:R-:W-:Y:S02]  /*0af0*/  @P3 LOP3.LUT R5, R5, R26, RZ, 0x3c, !PT ;  /* 0x0000001a05053212 */ /* 0x000fe400078e3cff */
[----:B------:R-:W-:Y:S01]  /*0b00*/  @P3 LOP3.LUT R4, R4, R23, RZ, 0x3c, !PT ;  /* 0x0000001704043212 */ /* 0x000fe200078e3cff */
[----:B------:R-:W4:Y:S01]  /*0b10*/  @P5 LDG.E R26, desc[UR6][R10.64+0x10c] ;  /* 0x00010c060a1a5981 */ /* 0x000f22000c1e1900 */
[----:B------:R-:W-:-:S03]  /*0b20*/  @P3 LOP3.LUT R2, R2, R25, RZ, 0x3c, !PT ;  /* 0x0000001902023212 */ /* 0x000fc600078e3cff */
[----:B------:R-:W4:Y:S04]  /*0b30*/  @P5 LDG.E R23, desc[UR6][R10.64+0x108] ;  /* 0x000108060a175981 */ /* 0x000f28000c1e1900 */
        /* <DEDUP_REMOVED lines=19> */
[----:B------:R-:W-:-:S05]  /*0c70*/  VIADD R18, R18, 0x10 ;  /* 0x0000001012127836 */ /* 0x000fca0000000000 */
[----:B------:R-:W-:Y:S02]  /*0c80*/  ISETP.NE.AND P1, PT, R18, 0x20, PT ;  /* 0x000000201200780c */ /* 0x000fe40003f25270 */
[----:B------:R-:W-:-:S04]  /*0c90*/  @P5 LOP3.LUT R3, R3, R20, RZ, 0x3c, !PT ;  /* 0x0000001403035212 */ /* 0x000fc800078e3cff */
[----:B------:R-:W-:Y:S02]  /*0ca0*/  @P6 LOP3.LUT R3, R3, R24, RZ, 0x3c, !PT ;  /* 0x0000001803036212 */ /* 0x000fe400078e3cff */
[----:B------:R-:W-:Y:S02]  /*0cb0*/  @P0 LOP3.LUT R14, R14, R27, RZ, 0x3c, !PT ;  /* 0x0000001b0e0e0212 */ /* 0x000fe400078e3cff */
[----:B------:R-:W-:Y:S02]  /*0cc0*/  @P0 LOP3.LUT R3, R3, R28, RZ, 0x3c, !PT ;  /* 0x0000001c03030212 */ /* 0x000fe400078e3cff */
[----:B--2---:R-:W-:Y:S02]  /*0cd0*/  @P6 LOP3.LUT R4, R4, R19, RZ, 0x3c, !PT ;  /* 0x0000001304046212 */ /* 0x004fe400078e3cff */
[----:B---3--:R-:W-:Y:S02]  /*0ce0*/  @P6 LOP3.LUT R5, R5, R22, RZ, 0x3c, !PT ;  /* 0x0000001605056212 */ /* 0x008fe400078e3cff */
[----:B----4-:R-:W-:-:S02]  /*0cf0*/  @P6 LOP3.LUT R2, R2, R21, RZ, 0x3c, !PT ;  /* 0x0000001502026212 */ /* 0x010fc400078e3cff */
[----:B------:R-:W-:Y:S02]  /*0d00*/  @P0 LOP3.LUT R5, R5, R26, RZ, 0x3c, !PT ;  /* 0x0000001a05050212 */ /* 0x000fe400078e3cff */
[----:B------:R-:W-:Y:S02]  /*0d10*/  @P0 LOP3.LUT R4, R4, R23, RZ, 0x3c, !PT ;  /* 0x0000001704040212 */ /* 0x000fe400078e3cff */
[----:B------:R-:W-:Y:S01]  /*0d20*/  @P0 LOP3.LUT R2, R2, R25, RZ, 0x3c, !PT ;  /* 0x0000001902020212 */ /* 0x000fe200078e3cff */
[----:B------:R-:W-:Y:S06]  /*0d30*/  @P1 BRA `(.L_x_2) ;  /* 0xfffffff400481947 */ /* 0x000fec000383ffff */
[----:B------:R-:W-:-:S05]  /*0d40*/  VIADD R16, R16, 0x1 ;  /* 0x0000000110107836 */ /* 0x000fca0000000000 */
[----:B------:R-:W-:-:S13]  /*0d50*/  ISETP.NE.AND P0, PT, R16, 0x5, PT ;  /* 0x000000051000780c */ /* 0x000fda0003f05270 */
[----:B------:R-:W-:Y:S05]  /*0d60*/  @P0 BRA `(.L_x_3) ;  /* 0xfffffff400280947 */ /* 0x000fea000383ffff */
[----:B------:R-:W-:Y:S01]  /*0d70*/  UIADD3 UR4, UPT, UPT, UR4, 0x1, URZ ;  /* 0x0000000104047890 */ /* 0x000fe2000fffe0ff */
[----:B------:R-:W-:Y:S01]  /*0d80*/  LOP3.LUT R10, R0, 0x3, RZ, 0xc0, !PT ;  /* 0x00000003000a7812 */ /* 0x000fe200078ec0ff */
[----:B------:R-:W-:-:S04]  /*0d90*/  IMAD.WIDE.U32 R8, R13, 0x30, R8 ;  /* 0x000000300d087825 */ /* 0x000fc800078e0008 */
[----:B------:R-:W-:Y:S01]  /*0da0*/  ISETP.LE.U32.AND P0, PT, R10, UR4, PT ;  /* 0x000000040a007c0c */ /* 0x000fe2000bf03070 */
[----:B------:R0:W-:Y:S04]  /*0db0*/  STG.E.64 desc[UR6][R8.64+0x8], R4 ;  /* 0x0000080408007986 */ /* 0x0001e8000c101b06 */
[----:B------:R0:W-:Y:S04]  /*0dc0*/  STG.E.64 desc[UR6][R8.64+0x10], R2 ;  /* 0x0000100208007986 */ /* 0x0001e8000c101b06 */
[----:B------:R0:W-:Y:S04]  /*0dd0*/  STG.E desc[UR6][R8.64+0x4], R14 ;  /* 0x0000040e08007986 */ /* 0x0001e8000c101906 */
[----:B------:R-:W-:Y:S05]  /*0de0*/  @!P0 BRA `(.L_x_4) ;  /* 0xfffffff000f88947 */ /* 0x000fea000383ffff */
.L_x_1:
[----:B------:R-:W-:Y:S01]  /*0df0*/  ISETP.GT.U32.AND P0, PT, R0, 0x3, PT ;  /* 0x000000030000780c */ /* 0x000fe20003f04070 */
[----:B------:R-:W-:Y:S01]  /*0e00*/  VIADD R12, R12, 0x1 ;  /* 0x000000010c0c7836 */ /* 0x000fe20000000000 */
[--C-:B------:R-:W-:Y:S02]  /*0e10*/  SHF.R.U64 R0, R0, 0x2, R15.reuse ;  /* 0x0000000200007819 */ /* 0x100fe4000000120f */
[----:B------:R-:W-:Y:S02]  /*0e20*/  ISETP.GT.U32.AND.EX P0, PT, R15, RZ, PT, P0 ;  /* 0x000000ff0f00720c */ /* 0x000fe40003f04100 */
[----:B------:R-:W-:-:S11]  /*0e30*/  SHF.R.U32.HI R15, RZ, 0x2, R15 ;  /* 0x00000002ff0f7819 */ /* 0x000fd6000001160f */
[----:B------:R-:W-:Y:S05]  /*0e40*/  @P0 BRA `(.L_x_5) ;  /* 0xfffffff000c40947 */ /* 0x000fea000383ffff */
.L_x_0:
[----:B0-----:R-:W0:Y:S02]  /*0e50*/  LDC.64 R2, c[0x0][0x388] ;  /* 0x0000e200ff027b82 */ /* 0x001e240000000a00 */
[----:B0-----:R-:W-:-:S05]  /*0e60*/  IMAD.WIDE.U32 R2, R13, 0x30, R2 ;  /* 0x000000300d027825 */ /* 0x001fca00078e0002 */
[----:B------:R-:W-:Y:S04]  /*0e70*/  STG.E.64 desc[UR6][R2.64+0x18], RZ ;  /* 0x000018ff02007986 */ /* 0x000fe8000c101b06 */
[----:B------:R-:W-:Y:S04]  /*0e80*/  STG.E desc[UR6][R2.64+0x20], RZ ;  /* 0x000020ff02007986 */ /* 0x000fe8000c101906 */
[----:B------:R-:W-:Y:S01]  /*0e90*/  STG.E.64 desc[UR6][R2.64+0x28], RZ ;  /* 0x000028ff02007986 */ /* 0x000fe2000c101b06 */
[----:B------:R-:W-:Y:S05]  /*0ea0*/  EXIT ;  /* 0x000000000000794d */ /* 0x000fea0003800000 */
.L_x_6:
[----:B------:R-:W-:-:S00]  /*0eb0*/  BRA `(.L_x_6) ;  /* 0xfffffffc00fc7947 */ /* 0x000fc0000383ffff */
[----:B------:R-:W-:-:S00]  /*0ec0*/  NOP ;  /* 0x0000000000007918 */ /* 0x000fc00000000000 */
        /* <DEDUP_REMOVED lines=11> */
.L_x_8:


//--------------------- .text._Z3psoP17curandStateXORWOWPdS1_Pc --------------------------
	.section	.text._Z3psoP17curandStateXORWOWPdS1_Pc,"ax",@progbits
	.align	128
        .global         _Z3psoP17curandStateXORWOWPdS1_Pc
        .type           _Z3psoP17curandStateXORWOWPdS1_Pc,@function
        .size           _Z3psoP17curandStateXORWOWPdS1_Pc,(.L_x_9 - _Z3psoP17curandStateXORWOWPdS1_Pc)
        .other          _Z3psoP17curandStateXORWOWPdS1_Pc,@"STO_CUDA_ENTRY STV_DEFAULT"
_Z3psoP17curandStateXORWOWPdS1_Pc:
.text._Z3psoP17curandStateXORWOWPdS1_Pc:
[----:B------:R-:W-:Y:S01]  /*0000*/  LDC R1, c[0x0][0x37c] ;  /* 0x0000df00ff017b82 */ /* 0x000fe20000000800 */
[----:B------:R-:W0:Y:S07]  /*0010*/  S2R R0, SR_CTAID.X ;  /* 0x0000000000007919 */ /* 0x000e2e0000002500 */
[----:B------:R-:W0:Y:S01]  /*0020*/  LDC.64 R2, c[0x0][0x380] ;  /* 0x0000e000ff027b82 */ /* 0x000e220000000a00 */
[----:B------:R-:W1:Y:S07]  /*0030*/  LDCU.64 UR4, c[0x0][0x358] ;  /* 0x00006b00ff0477ac */ /* 0x000e6e0008000a00 */
[----:B------:R-:W2:Y:S01]  /*0040*/  LDC.64 R16, c[0x0][0x388] ;  /* 0x0000e200ff107b82 */ /* 0x000ea20000000a00 */
[----:B0-----:R-:W-:-:S05]  /*0050*/  IMAD.WIDE.U32 R2, R0, 0x30, R2 ;  /* 0x0000003000027825 */ /* 0x001fca00078e0002 */
[----:B-1----:R-:W3:Y:S04]  /*0060*/  LDG.E.64 R12, desc[UR4][R2.64] ;  /* 0x00000004020c7981 */ /* 0x002ee8000c1e1b00 */
[----:B------:R-:W4:Y:S04]  /*0070*/  LDG.E.64 R10, desc[UR4][R2.64+0x10] ;  /* 0x00001004020a7981 */ /* 0x000f28000c1e1b00 */
[----:B------:R-:W5:Y:S01]  /*0080*/  LDG.E.64 R8, desc[UR4][R2.64+0x8] ;  /* 0x0000080402087981 */ /* 0x000f62000c1e1b00 */
[----:B------:R-:W-:Y:S01]  /*0090*/  IMAD.SHL.U32 R7, R0, 0x2, RZ ;  /* 0x0000000200077824 */ /* 0x000fe200078e00ff */
[----:B---3--:R-:W-:Y:S01]  /*00a0*/  SHF.R.U32.HI R4, RZ, 0x2, R13 ;  /* 0x00000002ff047819 */ /* 0x008fe2000001160d */
[----:B------:R-:W-:-:S03]  /*00b0*/  VIADD R12, R12, 0x587c5 ;  /* 0x000587c50c0c7836 */ /* 0x000fc60000000000 */
[----:B------:R-:W-:Y:S01]  /*00c0*/  LOP3.LUT R4, R4, R13, RZ, 0x3c, !PT ;  /* 0x0000000d04047212 */ /* 0x000fe200078e3cff */
[----:B----4-:R-:W-:Y:S01]  /*00d0*/  IMAD.SHL.U32 R5, R11, 0x10, RZ ;  /* 0x000000100b057824 */ /* 0x010fe200078e00ff */
[-C--:B------:R-:W-:Y:S01]  /*00e0*/  MOV R14, R11.reuse ;  /* 0x0000000b000e7202 */ /* 0x080fe20000000f00 */
[----:B------:R-:W-:Y:S02]  /*00f0*/  IMAD.MOV.U32 R25, RZ, RZ, R10 ;  /* 0x000000ffff197224 */ /* 0x000fe400078e000a */
[C---:B------:R-:W-:Y:S02]  /*0100*/  IMAD.SHL.U32 R6, R4.reuse, 0x2, RZ ;  /* 0x0000000204067824 */ /* 0x040fe400078e00ff */
[----:B-----5:R-:W-:Y:S02]  /*0110*/  IMAD.MOV.U32 R24, RZ, RZ, R9 ;  /* 0x000000ffff187224 */ /* 0x020fe400078e0009 */
[----:B------:R-:W-:Y:S01]  /*0120*/  IMAD.MOV.U32 R13, RZ, RZ, R8 ;  /* 0x000000ffff0d7224 */ /* 0x000fe200078e0008 */
[----:B------:R-:W-:Y:S01]  /*0130*/  LOP3.LUT R6, R4, R6, R5, 0x96, !PT ;  /* 0x0000000604067212 */ /* 0x000fe200078e9605 */
[----:B--2---:R-:W-:Y:S01]  /*0140*/  IMAD.WIDE.U32 R8, R7, 0x8, R16 ;  /* 0x0000000807087825 */ /* 0x004fe200078e0010 */
[----:B------:R-:W-:Y:S02]  /*0150*/  STG.E.64 desc[UR4][R2.64+0x8], R24 ;  /* 0x0000081802007986 */ /* 0x000fe4000c101b04 */
[----:B------:R-:W-:Y:S01]  /*0160*/  LOP3.LUT R15, R6, R11, RZ, 0x3c, !PT ;  /* 0x0000000b060f7212 */ /* 0x000fe200078e3cff */
[----:B------:R-:W-:Y:S01]  /*0170*/  HFMA2 R6, -RZ, RZ, 0.1171875, 0 ;  /* 0x2f800000ff067431 */ /* 0x000fe200000001ff */
[----:B------:R-:W-:Y:S03]  /*0180*/  STG.E.64 desc[UR4][R2.64], R12 ;  /* 0x0000000c02007986 */ /* 0x000fe6000c101b04 */
[----:B------:R-:W-:Y:S01]  /*0190*/  IMAD.IADD R4, R15, 0x1, R12 ;  /* 0x000000010f047824 */ /* 0x000fe200078e020c */
[----:B------:R0:W-:Y:S04]  /*01a0*/  STG.E.64 desc[UR4][R2.64+0x10], R14 ;  /* 0x0000100e02007986 */ /* 0x0001e8000c101b04 */
[----:B------:R-:W-:Y:S01]  /*01b0*/  I2FP.F32.U32 R5, R4 ;  /* 0x0000000400057245 */ /* 0x000fe20000201000 */
[----:B------:R-:W-:-:S04]  /*01c0*/  IMAD.MOV.U32 R4, RZ, RZ, 0x0 ;  /* 0x00000000ff047424 */ /* 0x000fc800078e00ff */
[----:B------:R-:W-:Y:S01]  /*01d0*/  FFMA R18, R5, R6, 1.1641532182693481445e-10 ;  /* 0x2f00000005127423 */ /* 0x000fe20000000006 */
[----:B------:R-:W-:-:S05]  /*01e0*/  IMAD.MOV.U32 R5, RZ, RZ, 0x40690000 ;  /* 0x40690000ff057424 */ /* 0x000fca00078e00ff */
[----:B------:R-:W1:Y:S02]  /*01f0*/  F2F.F64.F32 R18, R18 ;  /* 0x0000001200127310 */ /* 0x000e640000201800 */
[----:B-1----:R-:W-:-:S07]  /*0200*/  DFMA R20, R18, R4, -100 ;  /* 0xc05900001214742b */ /* 0x002fce0000000004 */
[----:B------:R-:W-:Y:S04]  /*0210*/  STG.E.64 desc[UR4][R8.64], R20 ;  /* 0x0000001408007986 */ /* 0x000fe8000c101b04 */
[----:B------:R-:W2:Y:S04]  /*0220*/  LDG.E.64 R18, desc[UR4][R2.64] ;  /* 0x0000000402127981 */ /* 0x000ea8000c1e1b00 */
[----:B------:R-:W3:Y:S04]  /*0230*/  LDG.E.64 R10, desc[UR4][R2.64+0x10] ;  /* 0x00001004020a7981 */ /* 0x000ee8000c1e1b00 */
[----:B------:R-:W0:Y:S01]  /*0240*/  LDG.E.64 R16, desc[UR4][R2.64+0x8] ;  /* 0x0000080402107981 */ /* 0x000e22000c1e1b00 */
[----:B--2---:R-:W-:-:S04]  /*0250*/  SHF.R.U32.HI R22, RZ, 0x2, R19 ;  /* 0x00000002ff167819 */ /* 0x004fc80000011613 */
[----:B------:R-:W-:Y:S01]  /*0260*/  LOP3.LUT R22, R22, R19, RZ, 0x3c, !PT ;  /* 0x0000001316167212 */ /* 0x000fe200078e3cff */
[----:B---3--:R-:W-:Y:S01]  /*0270*/  IMAD.SHL.U32 R7, R11, 0x10, RZ ;  /* 0x000000100b077824 */ /* 0x008fe200078e00ff */
[----:B------:R-:W-:Y:S02]  /*0280*/  STG.E.64 desc[UR4][R2.64+0x8], R10 ;  /* 0x0000080a02007986 */ /* 0x000fe4000c101b04 */
[C---:B------:R-:W-:Y:S02]  /*0290*/  SHF.L.U32 R19, R22.reuse, 0x1, RZ ;  /* 0x0000000116137819 */ /* 0x040fe400000006ff */
[----:B0-----:R-:W-:Y:S02]  /*02a0*/  SHF.R.U32.HI R15, RZ, 0x2, R16 ;  /* 0x00000002ff0f7819 */ /* 0x001fe40000011610 */
[----:B------:R-:W-:Y:S02]  /*02b0*/  LOP3.LUT R22, R22, R19, R7, 0x96, !PT ;  /* 0x0000001316167212 */ /* 0x000fe400078e9607 */
[----:B------:R-:W-:Y:S01]  /*02c0*/  LOP3.LUT R15, R15, R16, RZ, 0x3c, !PT ;  /* 0x000000100f0f7212 */ /* 0x000fe200078e3cff */
[----:B------:R-:W-:Y:S01]  /*02d0*/  VIADD R16, R18, 0xb0f8a ;  /* 0x000b0f8a12107836 */ /* 0x000fe20000000000 */
[----:B------:R-:W-:-:S03]  /*02e0*/  LOP3.LUT R12, R22, R11, RZ, 0x3c, !PT ;  /* 0x0000000b160c7212 */ /* 0x000fc600078e3cff */
[----:B------:R-:W-:Y:S01]  /*02f0*/  IMAD.SHL.U32 R7, R15, 0x2, RZ ;  /* 0x000000020f077824 */ /* 0x000fe200078e00ff */
[----:B------:R0:W-:Y:S01]  /*0300*/  STG.E.64 desc[UR4][R2.64], R16 ;  /* 0x0000001002007986 */ /* 0x0001e2000c101b04 */
[----:B------:R-:W-:-:S05]  /*0310*/  IMAD.SHL.U32 R14, R12, 0x10, RZ ;  /* 0x000000100c0e7824 */ /* 0x000fca00078e00ff */
[----:B------:R-:W-:-:S04]  /*0320*/  LOP3.LUT R7, R15, R7, R14, 0x96, !PT ;  /* 0x000000070f077212 */ /* 0x000fc800078e960e */
[----:B------:R-:W-:-:S04]  /*0330*/  LOP3.LUT R13, R7, R12, RZ, 0x3c, !PT ;  /* 0x0000000c070d7212 */ /* 0x000fc800078e3cff */
[----:B------:R-:W-:Y:S01]  /*0340*/  IADD3 R7, PT, PT, R13, R16, RZ ;  /* 0x000000100d077210 */ /* 0x000fe20007ffe0ff */
[----:B------:R-:W-:Y:S01]  /*0350*/  STG.E.64 desc[UR4][R2.64+0x10], R12 ;  /* 0x0000100c02007986 */ /* 0x000fe2000c101b04 */
[----:B0-----:R-:W0:Y:S02]  /*0360*/  LDC.64 R16, c[0x0][0x390] ;  /* 0x0000e400ff107b82 */ /* 0x001e240000000a00 */
[----:B------:R-:W-:-:S05]  /*0370*/  I2FP.F32.U32 R7, R7 ;  /* 0x0000000700077245 */ /* 0x000fca0000201000 */
[----:B------:R-:W-:-:S04]  /*0380*/  FFMA R14, R7, R6, 1.1641532182693481445e-10 ;  /* 0x2f000000070e7423 */ /* 0x000fc80000000006 */
[----:B------:R-:W1:Y:S02]  /*0390*/  F2F.F64.F32 R6, R14 ;  /* 0x0000000e00067310 */ /* 0x000e640000201800 */
[----:B-1----:R-:W-:-:S07]  /*03a0*/  DFMA R6, R6, R4, -100 ;  /* 0xc05900000606742b */ /* 0x002fce0000000004 */
[----:B------:R1:W-:Y:S04]  /*03b0*/  STG.E.64 desc[UR4][R8.64+0x8], R6 ;  /* 0x0000080608007986 */ /* 0x0003e8000c101b04 */
[----:B------:R-:W2:Y:S04]  /*03c0*/  LDG.E.64 R4, desc[UR4][R2.64] ;  /* 0x0000000402047981 */ /* 0x000ea8000c1e1b00 */
[----:B------:R-:W3:Y:S04]  /*03d0*/  LDG.E.64 R22, desc[UR4][R2.64+0x10] ;  /* 0x0000100402167981 */ /* 0x000ee8000c1e1b00 */
[----:B------:R-:W4:Y:S01]  /*03e0*/  LDG.E.64 R20, desc[UR4][R2.64+0x8] ;  /* 0x0000080402147981 */ /* 0x000f22000c1e1b00 */
[----:B--2---:R-:W-:Y:S01]  /*03f0*/  SHF.R.U32.HI R18, RZ, 0x2, R5 ;  /* 0x00000002ff127819 */ /* 0x004fe20000011605 */
[----:B------:R-:W-:-:S03]  /*0400*/  VIADD R24, R4, 0x587c5 ;  /* 0x000587c504187836 */ /* 0x000fc60000000000 */
[----:B------:R-:W-:Y:S01]  /*0410*/  LOP3.LUT R18, R18, R5, RZ, 0x3c, !PT ;  /* 0x0000000512127212 */ /* 0x000fe200078e3cff */
[----:B---3--:R-:W-:Y:S01]  /*0420*/  IMAD.SHL.U32 R5, R23, 0x10, RZ ;  /* 0x0000001017057824 */ /* 0x008fe200078e00ff */
[----:B------:R-:W-:Y:S01]  /*0430*/  MOV R19, R22 ;  /* 0x0000001600137202 */ /* 0x000fe20000000f00 */
[----:B----4-:R-:W-:Y:S02]  /*0440*/  IMAD.MOV.U32 R25, RZ, RZ, R20 ;  /* 0x000000ffff197224 */ /* 0x010fe400078e0014 */
[C---:B------:R-:W-:Y:S02]  /*0450*/  IMAD.SHL.U32 R14, R18.reuse, 0x2, RZ ;  /* 0x00000002120e7824 */ /* 0x040fe400078e00ff */
[----:B------:R-:W-:Y:S01]  /*0460*/  IMAD.MOV.U32 R20, RZ, RZ, R23 ;  /* 0x000000ffff147224 */ /* 0x000fe200078e0017 */
[----:B------:R-:W-:Y:S02]  /*0470*/  STG.E.64 desc[UR4][R2.64], R24 ;  /* 0x0000001802007986 */ /* 0x000fe4000c101b04 */
[----:B------:R-:W-:Y:S01]  /*0480*/  LOP3.LUT R14, R18, R14, R5, 0x96, !PT ;  /* 0x0000000e120e7212 */ /* 0x000fe200078e9605 */
[----:B------:R-:W-:Y:S01]  /*0490*/  IMAD.MOV.U32 R18, RZ, RZ, R21 ;  /* 0x000000ffff127224 */ /* 0x000fe200078e0015 */
[----:B------:R-:W2:Y:S02]  /*04a0*/  LDC.64 R4, c[0x0][0x398] ;  /* 0x0000e600ff047b82 */ /* 0x000ea40000000a00 */
[----:B------:R-:W-:-:S02]  /*04b0*/  LOP3.LUT R21, R14, R23, RZ, 0x3c, !PT ;  /* 0x000000170e157212 */ /* 0x000fc400078e3cff */
[----:B------:R-:W-:Y:S04]  /*04c0*/  STG.E.64 desc[UR4][R2.64+0x8], R18 ;  /* 0x0000081202007986 */ /* 0x000fe8000c101b04 */
[----:B------:R-:W-:Y:S04]  /*04d0*/  STG.E.64 desc[UR4][R2.64+0x10], R20 ;  /* 0x0000101402007986 */ /* 0x000fe8000c101b04 */
[----:B-1----:R-:W3:Y:S04]  /*04e0*/  LDG.E.64 R6, desc[UR4][R8.64+0x8] ;  /* 0x0000080408067981 */ /* 0x002ee8000c1e1b00 */
[----:B------:R-:W4:Y:S01]  /*04f0*/  LDG.E.64 R10, desc[UR4][R8.64] ;  /* 0x00000004080a7981 */ /* 0x000f22000c1e1b00 */
[C---:B------:R-:W-:Y:S01]  /*0500*/  IMAD R15, R0.reuse, 0x21, RZ ;  /* 0x00000021000f7824 */ /* 0x040fe200078e02ff */
[----:B---3--:R-:W-:Y:S01]  /*0510*/  DMUL R12, R6, R6 ;  /* 0x00000006060c7228 */ /* 0x008fe20000000000 */
[----:B------:R-:W-:-:S04]  /*0520*/  SHF.L.U32 R7, R0, 0x5, RZ ;  /* 0x0000000500077819 */ /* 0x000fc800000006ff */
[----:B--2---:R-:W-:-:S03]  /*0530*/  IADD3 R14, P0, PT, R7, R4, RZ ;  /* 0x00000004070e7210 */ /* 0x004fc60007f1e0ff */
[----:B----4-:R-:W-:Y:S01]  /*0540*/  DFMA R12, R10, R10, R12 ;  /* 0x0000000a0a0c722b */ /* 0x010fe2000000000c */
[----:B0-----:R-:W-:Y:S01]  /*0550*/  IMAD.WIDE.U32 R10, R0, 0x8, R16 ;  /* 0x00000008000a7825 */ /* 0x001fe200078e0010 */
[----:B------:R-:W-:-:S03]  /*0560*/  IADD3 R16, P1, PT, R15, R4, RZ ;  /* 0x000000040f107210 */ /* 0x000fc60007f3e0ff */
[--C-:B------:R-:W-:Y:S02]  /*0570*/  IMAD.X R15, RZ, RZ, R5.reuse, P0 ;  /* 0x000000ffff0f7224 */ /* 0x100fe400000e0605 */
[----:B------:R0:W-:Y:S01]  /*0580*/  STG.E.64 desc[UR4][R10.64], R12 ;  /* 0x0000000c0a007986 */ /* 0x0001e2000c101b04 */
[----:B------:R-:W-:Y:S02]  /*0590*/  IMAD.MOV.U32 R0, RZ, RZ, 0x1 ;  /* 0x00000001ff007424 */ /* 0x000fe400078e00ff */
[----:B------:R-:W-:Y:S01]  /*05a0*/  IMAD.X R17, RZ, RZ, R5, P1 ;  /* 0x000000ffff117224 */ /* 0x000fe200008e0605 */
[----:B------:R-:W-:Y:S04]  /*05b0*/  STG.E.U8 desc[UR4][R14.64], RZ ;  /* 0x000000ff0e007986 */ /* 0x000fe8000c101104 */
        /* <DEDUP_REMOVED lines=30> */
[----:B------:R1:W-:Y:S04]  /*07a0*/  STG.E.U8 desc[UR4][R14.64+0x1f], RZ ;  /* 0x00001fff0e007986 */ /* 0x0003e8000c101104 */
[----:B------:R-:W-:Y:S04]  /*07b0*/  STG.E.U8 desc[UR4][R16.64], R0 ;  /* 0x0000000010007986 */ /* 0x000fe8000c101104 */
[----:B0-----:R-:W2:Y:S04]  /*07c0*/  LDG.E.64 R12, desc[UR4][R2.64] ;  /* 0x00000004020c7981 */ /* 0x001ea8000c1e1b00 */
[----:B------:R-:W3:Y:S04]  /*07d0*/  LDG.E.64 R8, desc[UR4][R2.64+0x10] ;  /* 0x0000100402087981 */ /* 0x000ee8000c1e1b00 */
[----:B------:R-:W4:Y:S01]  /*07e0*/  LDG.E.64 R10, desc[UR4][R2.64+0x8] ;  /* 0x00000804020a7981 */ /* 0x000f22000c1e1b00 */
[----:B--2---:R-:W-:Y:S01]  /*07f0*/  SHF.R.U32.HI R6, RZ, 0x2, R13 ;  /* 0x00000002ff067819 */ /* 0x004fe2000001160d */
[----:B------:R-:W-:-:S03]  /*0800*/  VIADD R20, R12, 0x587c5 ;  /* 0x000587c50c147836 */ /* 0x000fc60000000000 */
[----:B------:R-:W-:Y:S01]  /*0810*/  LOP3.LUT R6, R6, R13, RZ, 0x3c, !PT ;  /* 0x0000000d06067212 */ /* 0x000fe200078e3cff */
[----:B---3--:R-:W-:Y:S01]  /*0820*/  IMAD.MOV.U32 R22, RZ, RZ, R9 ;  /* 0x000000ffff167224 */ /* 0x008fe200078e0009 */
[----:B------:R-:W-:Y:S02]  /*0830*/  SHF.L.U32 R13, R9, 0x4, RZ ;  /* 0x00000004090d7819 */ /* 0x000fe400000006ff */
[----:B------:R-:W-:Y:S01]  /*0840*/  MOV R19, R8 ;  /* 0x0000000800137202 */ /* 0x000fe20000000f00 */
[----:B------:R-:W-:Y:S02]  /*0850*/  IMAD.SHL.U32 R18, R6, 0x2, RZ ;  /* 0x0000000206127824 */ /* 0x000fe400078e00ff */
[----:B----4-:R-:W-:-:S03]  /*0860*/  IMAD.MOV.U32 R21, RZ, RZ, R10 ;  /* 0x000000ffff157224 */ /* 0x010fc600078e000a */
[----:B------:R-:W-:Y:S02]  /*0870*/  LOP3.LUT R18, R6, R18, R13, 0x96, !PT ;  /* 0x0000001206127212 */ /* 0x000fe400078e960d */
[----:B------:R0:W-:Y:S02]  /*0880*/  STG.E.64 desc[UR4][R2.64], R20 ;  /* 0x0000001402007986 */ /* 0x0001e4000c101b04 */
[----:B------:R-:W-:Y:S01]  /*0890*/  LOP3.LUT R23, R18, R9, RZ, 0x3c, !PT ;  /* 0x0000000912177212 */ /* 0x000fe200078e3cff */
[----:B------:R-:W-:-:S04]  /*08a0*/  IMAD.MOV.U32 R18, RZ, RZ, R11 ;  /* 0x000000ffff127224 */ /* 0x000fc800078e000b */
[----:B------:R-:W-:Y:S01]  /*08b0*/  IMAD.IADD R6, R23, 0x1, R20 ;  /* 0x0000000117067824 */ /* 0x000fe200078e0214 */
[----:B------:R2:W-:Y:S04]  /*08c0*/  STG.E.64 desc[UR4][R2.64+0x10], R22 ;  /* 0x0000101602007986 */ /* 0x0005e8000c101b04 */
[----:B------:R-:W-:Y:S01]  /*08d0*/  LOP3.LUT R13, R7, 0x1f, R6, 0xf8, !PT ;  /* 0x0000001f070d7812 */ /* 0x000fe200078ef806 */
[----:B------:R-:W-:Y:S03]  /*08e0*/  STG.E.64 desc[UR4][R2.64+0x8], R18 ;  /* 0x0000081202007986 */ /* 0x000fe6000c101b04 */
[----:B------:R-:W-:-:S04]  /*08f0*/  IADD3 R12, P0, PT, R13, R4, RZ ;  /* 0x000000040d0c7210 */ /* 0x000fc80007f1e0ff */
[----:B------:R-:W-:-:S05]  /*0900*/  IADD3.X R13, PT, PT, RZ, R5, RZ, P0, !PT ;  /* 0x00000005ff0d7210 */ /* 0x000fca00007fe4ff */
[----:B------:R3:W-:Y:S04]  /*0910*/  STG.E.U8 desc[UR4][R12.64], R0 ;  /* 0x000000000c007986 */ /* 0x0007e8000c101104 */
[----:B-1----:R-:W4:Y:S04]  /*0920*/  LDG.E.64 R14, desc[UR4][R2.64] ;  /* 0x00000004020e7981 */ /* 0x002f28000c1e1b00 */
[----:B------:R-:W5:Y:S04]  /*0930*/  LDG.E.64 R8, desc[UR4][R2.64+0x10] ;  /* 0x0000100402087981 */ /* 0x000f68000c1e1b00 */
[----:B------:R-:W3:Y:S01]  /*0940*/  LDG.E.64 R10, desc[UR4][R2.64+0x8] ;  /* 0x00000804020a7981 */ /* 0x000ee2000c1e1b00 */
[----:B----4-:R-:W-:Y:S01]  /*0950*/  SHF.R.U32.HI R6, RZ, 0x2, R15 ;  /* 0x00000002ff067819 */ /* 0x010fe2000001160f */
[----:B------:R-:W-:-:S03]  /*0960*/  VIADD R14, R14, 0x587c5 ;  /* 0x000587c50e0e7836 */ /* 0x000fc60000000000 */
[----:B------:R-:W-:Y:S01]  /*0970*/  LOP3.LUT R6, R6, R15, RZ, 0x3c, !PT ;  /* 0x0000000f06067212 */ /* 0x000fe200078e3cff */
[----:B-----5:R-:W-:Y:S02]  /*0980*/  IMAD.SHL.U32 R15, R9, 0x10, RZ ;  /* 0x00000010090f7824 */ /* 0x020fe400078e00ff */
[----:B0-----:R-:W-:Y:S02]  /*0990*/  IMAD.MOV.U32 R21, RZ, RZ, R8 ;  /* 0x000000ffff157224 */ /* 0x001fe400078e0008 */
[C---:B------:R-:W-:Y:S02]  /*09a0*/  IMAD.SHL.U32 R16, R6.reuse, 0x2, RZ ;  /* 0x0000000206107824 */ /* 0x040fe400078e00ff */
[----:B--2---:R-:W-:Y:S02]  /*09b0*/  IMAD.MOV.U32 R22, RZ, RZ, R9 ;  /* 0x000000ffff167224 */ /* 0x004fe400078e0009 */
[----:B---3--:R-:W-:Y:S01]  /*09c0*/  IMAD.MOV.U32 R20, RZ, RZ, R11 ;  /* 0x000000ffff147224 */ /* 0x008fe200078e000b */
[----:B------:R-:W-:-:S02]  /*09d0*/  LOP3.LUT R16, R6, R16, R15, 0x96, !PT ;  /* 0x0000001006107212 */ /* 0x000fc400078e960f */
[----:B------:R-:W-:Y:S02]  /*09e0*/  MOV R15, R10 ;  /* 0x0000000a000f7202 */ /* 0x000fe40000000f00 */
[----:B------:R-:W-:Y:S01]  /*09f0*/  LOP3.LUT R23, R16, R9, RZ, 0x3c, !PT ;  /* 0x0000000910177212 */ /* 0x000fe200078e3cff */
[----:B------:R-:W-:Y:S03]  /*0a00*/  STG.E.64 desc[UR4][R2.64+0x8], R20 ;  /* 0x0000081402007986 */ /* 0x000fe6000c101b04 */
[----:B------:R-:W-:Y:S01]  /*0a10*/  IADD3 R6, PT, PT, R23, R14, RZ ;  /* 0x0000000e17067210 */ /* 0x000fe20007ffe0ff */
[----:B------:R-:W-:Y:S03]  /*0a20*/  STG.E.64 desc[UR4][R2.64+0x10], R22 ;  /* 0x0000101602007986 */ /* 0x000fe6000c101b04 */
[----:B------:R-:W-:Y:S01]  /*0a30*/  LOP3.LUT R13, R7, 0x1f, R6, 0xf8, !PT ;  /* 0x0000001f070d7812 */ /* 0x000fe200078ef806 */
[----:B------:R-:W-:Y:S03]  /*0a40*/  STG.E.64 desc[UR4][R2.64], R14 ;  /* 0x0000000e02007986 */ /* 0x000fe6000c101b04 */
[----:B------:R-:W-:-:S05]  /*0a50*/  IADD3 R12, P0, PT, R13, R4, RZ ;  /* 0x000000040d0c7210 */ /* 0x000fca0007f1e0ff */
[----:B------:R-:W-:-:S05]  /*0a60*/  IMAD.X R13, RZ, RZ, R5, P0 ;  /* 0x000000ffff0d7224 */ /* 0x000fca00000e0605 */
[----:B------:R0:W-:Y:S04]  /*0a70*/  STG.E.U8 desc[UR4][R12.64], R0 ;  /* 0x000000000c007986 */ /* 0x0001e8000c101104 */
[----:B------:R-:W2:Y:S04]  /*0a80*/  LDG.E.64 R16, desc[UR4][R2.64] ;  /* 0x0000000402107981 */ /* 0x000ea8000c1e1b00 */
[----:B------:R-:W3:Y:S04]  /*0a90*/  LDG.E.64 R10, desc[UR4][R2.64+0x10] ;  /* 0x00001004020a7981 */ /* 0x000ee8000c1e1b00 */
[----:B------:R-:W4:Y:S01]  /*0aa0*/  LDG.E.64 R8, desc[UR4][R2.64+0x8] ;  /* 0x0000080402087981 */ /* 0x000f22000c1e1b00 */
[----:B--2---:R-:W-:-:S02]  /*0ab0*/  SHF.R.U32.HI R6, RZ, 0x2, R17 ;  /* 0x00000002ff067819 */ /* 0x004fc40000011611 */
[----:B------:R-:W-:Y:S02]  /*0ac0*/  IADD3 R16, PT, PT, R16, 0x587c5, RZ ;  /* 0x000587c510107810 */ /* 0x000fe40007ffe0ff */
[----:B------:R-:W-:Y:S01]  /*0ad0*/  LOP3.LUT R6, R6, R17, RZ, 0x3c, !PT ;  /* 0x0000001106067212 */ /* 0x000fe200078e3cff */
[----:B---3--:R-:W-:Y:S02]  /*0ae0*/  IMAD.SHL.U32 R17, R11, 0x10, RZ ;  /* 0x000000100b117824 */ /* 0x008fe400078e00ff */
[----:B0-----:R-:W-:Y:S01]  /*0af0*/  IMAD.MOV.U32 R13, RZ, RZ, R10 ;  /* 0x000000ffff0d7224 */ /* 0x001fe200078e000a */
[----:B----4-:R-:W-:Y:S01]  /*0b00*/  MOV R12, R9 ;  /* 0x00000009000c7202 */ /* 0x010fe20000000f00 */
[C---:B------:R-:W-:Y:S02]  /*0b10*/  IMAD.SHL.U32 R18, R6.reuse, 0x2, RZ ;  /* 0x0000000206127824 */ /* 0x040fe400078e00ff */
[----:B------:R-:W-:Y:S02]  /*0b20*/  IMAD.MOV.U32 R14, RZ, RZ, R11 ;  /* 0x000000ffff0e7224 */ /* 0x000fe400078e000b */
[----:B------:R-:W-:Y:S01]  /*0b30*/  STG.E.64 desc[UR4][R2.64+0x8], R12 ;  /* 0x0000080c02007986 */ /* 0x000fe2000c101b04 */
[----:B------:R-:W-:Y:S01]  /*0b40*/  LOP3.LUT R18, R6, R18, R17, 0x96, !PT ;  /* 0x0000001206127212 */ /* 0x000fe200078e9611 */
[----:B------:R-:W-:-:S03]  /*0b50*/  IMAD.MOV.U32 R17, RZ, RZ, R8 ;  /* 0x000000ffff117224 */ /* 0x000fc600078e0008 */
[----:B------:R-:W-:Y:S02]  /*0b60*/  LOP3.LUT R15, R18, R11, RZ, 0x3c, !PT ;  /* 0x0000000b120f7212 */ /* 0x000fe400078e3cff */
[----:B------:R-:W-:Y:S03]  /*0b70*/  STG.E.64 desc[UR4][R2.64], R16 ;  /* 0x0000001002007986 */ /* 0x000fe6000c101b04 */
[----:B------:R-:W-:Y:S01]  /*0b80*/  IMAD.IADD R6, R15, 0x1, R16 ;  /* 0x000000010f067824 */ /* 0x000fe200078e0210 */
[----:B------:R-:W-:Y:S04]  /*0b90*/  STG.E.64 desc[UR4][R2.64+0x10], R14 ;  /* 0x0000100e02007986 */ /* 0x000fe8000c101b04 */
[----:B------:R-:W-:-:S04]  /*0ba0*/  LOP3.LUT R7, R7, 0x1f, R6, 0xf8, !PT ;  /* 0x0000001f07077812 */ /* 0x000fc800078ef806 */
[----:B------:R-:W-:-:S05]  /*0bb0*/  IADD3 R4, P0, PT, R7, R4, RZ ;  /* 0x0000000407047210 */ /* 0x000fca0007f1e0ff */
[----:B------:R-:W-:-:S05]  /*0bc0*/  IMAD.X R5, RZ, RZ, R5, P0 ;  /* 0x000000ffff057224 */ /* 0x000fca00000e0605 */
[----:B------:R-:W-:Y:S01]  /*0bd0*/  STG.E.U8 desc[UR4][R4.64], R0 ;  /* 0x0000000004007986 */ /* 0x000fe2000c101104 */
[----:B------:R-:W-:Y:S06]  /*0be0*/  BAR.SYNC.DEFER_BLOCKING 0x0 ;  /* 0x0000000000007b1d */ /* 0x000fec0000010000 */
[----:B------:R-:W-:Y:S05]  /*0bf0*/  EXIT ;  /* 0x000000000000794d */ /* 0x000fea0003800000 */
.L_x_7:
        /* <DEDUP_REMOVED lines=16> */
.L_x_9:


//--------------------- .nv.global.init           --------------------------
	.section	.nv.global.init,"aw",@progbits
	.align	4
.nv.global.init:
	.type		mrg32k3aM1SubSeq,@object
	.size		mrg32k3aM1SubSeq,(mrg32k3aM2SubSeq - mrg32k3aM1SubSeq)
mrg32k3aM1SubSeq:
        /*0000*/ 	.byte	0x0b, 0xcc, 0xee, 0x04, 0x73, 0x29, 0x8b, 0x6f, 0xf6, 0x53, 0x03, 0xf6, 0x23, 0xf6, 0xea, 0xda
        /* <DEDUP_REMOVED lines=125> */
	.type		mrg32k3aM2SubSeq,@object
	.size		mrg32k3aM2SubSeq,(mrg32k3aM1 - mrg32k3aM2SubSeq)
mrg32k3aM2SubSeq:
        /* <DEDUP_REMOVED lines=126> */
	.type		mrg32k3aM1,@object
	.size		mrg32k3aM1,(mrg32k3aM1Seq - mrg32k3aM1)
mrg32k3aM1:
        /* <DEDUP_REMOVED lines=144> */
	.type		mrg32k3aM1Seq,@object
	.size		mrg32k3aM1Seq,(mrg32k3aM2 - mrg32k3aM1Seq)
mrg32k3aM1Seq:
        /* <DEDUP_REMOVED lines=144> */
	.type		mrg32k3aM2,@object
	.size		mrg32k3aM2,(mrg32k3aM2Seq - mrg32k3aM2)
mrg32k3aM2:
        /* <DEDUP_REMOVED lines=144> */
	.type		mrg32k3aM2Seq,@object
	.size		mrg32k3aM2Seq,(precalc_xorwow_matrix - mrg32k3aM2Seq)
mrg32k3aM2Seq:
        /* <DEDUP_REMOVED lines=144> */
	.type		precalc_xorwow_matrix,@object
	.size		precalc_xorwow_matrix,(precalc_xorwow_offset_matrix - precalc_xorwow_matrix)
precalc_xorwow_matrix:
        /* <DEDUP_REMOVED lines=6400> */
	.type		precalc_xorwow_offset_matrix,@object
	.size		precalc_xorwow_offset_matrix,(.L_1 - precalc_xorwow_offset_matrix)
precalc_xorwow_offset_matrix:
        /* <DEDUP_REMOVED lines=6400> */
.L_1:


//--------------------- .nv.shared.reserved.0     --------------------------
	.section	.nv.shared.reserved.0,"aw",@nobits
	.weak		__nv_reservedSMEM_offset_0_alias
	.size		__nv_reservedSMEM_offset_0_alias, 0, 64
	.other		__nv_reservedSMEM_offset_0_alias,@"STO_CUDA_RESERVED_SHARED STV_DEFAULT"
__nv_reservedSMEM_offset_0_alias:
	.zero		0
	.zero		64


//--------------------- .nv.constant0._Z4initjP17curandStateXORWOW --------------------------
	.section	.nv.constant0._Z4initjP17curandStateXORWOW,"a",@progbits
	.sectionflags	@""
	.align	4
.nv.constant0._Z4initjP17curandStateXORWOW:
	.zero		912


//--------------------- .nv.constant0._Z3psoP17curandStateXORWOWPdS1_Pc --------------------------
	.section	.nv.constant0._Z3psoP17curandStateXORWOWPdS1_Pc,"a",@progbits
	.sectionflags	@""
	.align	4
.nv.constant0._Z3psoP17curandStateXORWOWPdS1_Pc:
	.zero		928


//--------------------- SYMBOLS --------------------------

	.type		.nv.reservedSmem.offset0,@object
	.size		.nv.reservedSmem.offset0,0x4
